//
// Generated by NVIDIA NVVM Compiler
//
// Compiler Build ID: CL-36424714
// Cuda compilation tools, release 13.0, V13.0.88
// Based on NVVM 20.0.0
//

.version 9.0
.target sm_100
.address_size 64

	// .globl	_Z17calculateAllStepsPi
.extern .func  (.param .b32 func_retval0) vprintf
(
	.param .b64 vprintf_param_0,
	.param .b64 vprintf_param_1
)
;
.func  (.param .b64 func_retval0) __internal_accurate_pow
(
	.param .b64 __internal_accurate_pow_param_0
)
;
// _ZZ17calculateAllStepsPiE14epsiodeCounter has been demoted
// _ZZ17calculateAllStepsPiE5total has been demoted
.global .align 1 .b8 $str[9] = {83, 84, 68, 32, 58, 32, 37, 102};

.visible .entry _Z17calculateAllStepsPi(
	.param .u64 .ptr .align 1 _Z17calculateAllStepsPi_param_0
)
{
	.local .align 16 .b8 	__local_depot0[416];
	.reg .b64 	%SP;
	.reg .b64 	%SPL;
	.reg .pred 	%p<30>;
	.reg .b32 	%r<101>;
	.reg .b64 	%rd<15>;
	.reg .b64 	%fd<73>;
	// demoted variable
	.shared .align 4 .b8 _ZZ17calculateAllStepsPiE14epsiodeCounter[80];
	// demoted variable
	.shared .align 4 .u32 _ZZ17calculateAllStepsPiE5total;
	mov.u64 	%SPL, __local_depot0;
	cvta.local.u64 	%SP, %SPL;
	ld.param.u64 	%rd3, [_Z17calculateAllStepsPi_param_0];
	cvta.to.global.u64 	%rd1, %rd3;
	add.u64 	%rd2, %SPL, 0;
	mov.b32 	%r98, 0;
	st.shared.u32 	[_ZZ17calculateAllStepsPiE5total], %r98;
	mov.f64 	%fd4, 0d4000000000000000;
	{
	.reg .b32 %temp; 
	mov.b64 	{%temp, %r1}, %fd4;
	}
	and.b32  	%r2, %r1, 2146435072;
	setp.eq.s32 	%p2, %r2, 1062207488;
	setp.lt.s32 	%p3, %r1, 0;
	selp.b32 	%r3, 0, 2146435072, %p3;
	and.b32  	%r12, %r1, 2147483647;
	setp.ne.s32 	%p4, %r12, 1071644672;
	and.pred  	%p1, %p2, %p4;
	or.b32  	%r4, %r3, -2147483648;
	mov.u32 	%r18, _ZZ17calculateAllStepsPiE14epsiodeCounter;
	add.s32 	%r13, %r18, 8;
	selp.b32 	%r69, %r4, %r3, %p1;
$L__BB0_1:
	mul.wide.u32 	%rd5, %r98, 4;
	add.s64 	%rd6, %rd1, %rd5;
	ld.global.u32 	%r15, [%rd6];
	mul.lo.s32 	%r16, %r98, 200;
	mul.wide.u32 	%rd7, %r16, 4;
	add.s64 	%rd8, %rd1, %rd7;
	ld.global.u32 	%r17, [%rd8];
	st.shared.u32 	[_ZZ17calculateAllStepsPiE14epsiodeCounter], %r15;
	ld.global.u32 	%r19, [%rd8+4];
	add.s32 	%r20, %r17, %r19;
	st.shared.u32 	[_ZZ17calculateAllStepsPiE14epsiodeCounter+4], %r15;
	ld.global.u32 	%r21, [%rd8+8];
	add.s32 	%r22, %r20, %r21;
	st.shared.u32 	[_ZZ17calculateAllStepsPiE14epsiodeCounter+8], %r15;
	ld.global.u32 	%r23, [%rd8+12];
	add.s32 	%r24, %r22, %r23;
	st.shared.u32 	[_ZZ17calculateAllStepsPiE14epsiodeCounter+12], %r15;
	ld.global.u32 	%r25, [%rd8+16];
	add.s32 	%r26, %r24, %r25;
	st.shared.u32 	[_ZZ17calculateAllStepsPiE14epsiodeCounter+16], %r15;
	ld.global.u32 	%r27, [%rd8+20];
	add.s32 	%r28, %r26, %r27;
	st.shared.u32 	[_ZZ17calculateAllStepsPiE14epsiodeCounter+20], %r15;
	ld.global.u32 	%r29, [%rd8+24];
	add.s32 	%r30, %r28, %r29;
	st.shared.u32 	[_ZZ17calculateAllStepsPiE14epsiodeCounter+24], %r15;
	ld.global.u32 	%r31, [%rd8+28];
	add.s32 	%r32, %r30, %r31;
	st.shared.u32 	[_ZZ17calculateAllStepsPiE14epsiodeCounter+28], %r15;
	ld.global.u32 	%r33, [%rd8+32];
	add.s32 	%r34, %r32, %r33;
	st.shared.u32 	[_ZZ17calculateAllStepsPiE14epsiodeCounter+32], %r15;
	ld.global.u32 	%r35, [%rd8+36];
	add.s32 	%r36, %r34, %r35;
	st.shared.u32 	[_ZZ17calculateAllStepsPiE14epsiodeCounter+36], %r15;
	ld.global.u32 	%r37, [%rd8+40];
	add.s32 	%r38, %r36, %r37;
	st.shared.u32 	[_ZZ17calculateAllStepsPiE14epsiodeCounter+40], %r15;
	ld.global.u32 	%r39, [%rd8+44];
	add.s32 	%r40, %r38, %r39;
	st.shared.u32 	[_ZZ17calculateAllStepsPiE14epsiodeCounter+44], %r15;
	ld.global.u32 	%r41, [%rd8+48];
	add.s32 	%r42, %r40, %r41;
	st.shared.u32 	[_ZZ17calculateAllStepsPiE14epsiodeCounter+48], %r15;
	ld.global.u32 	%r43, [%rd8+52];
	add.s32 	%r44, %r42, %r43;
	st.shared.u32 	[_ZZ17calculateAllStepsPiE14epsiodeCounter+52], %r15;
	ld.global.u32 	%r45, [%rd8+56];
	add.s32 	%r46, %r44, %r45;
	st.shared.u32 	[_ZZ17calculateAllStepsPiE14epsiodeCounter+56], %r15;
	ld.global.u32 	%r47, [%rd8+60];
	add.s32 	%r48, %r46, %r47;
	st.shared.u32 	[_ZZ17calculateAllStepsPiE14epsiodeCounter+60], %r15;
	ld.global.u32 	%r49, [%rd8+64];
	add.s32 	%r50, %r48, %r49;
	st.shared.u32 	[_ZZ17calculateAllStepsPiE14epsiodeCounter+64], %r15;
	ld.global.u32 	%r51, [%rd8+68];
	add.s32 	%r52, %r50, %r51;
	st.shared.u32 	[_ZZ17calculateAllStepsPiE14epsiodeCounter+68], %r15;
	ld.global.u32 	%r53, [%rd8+72];
	add.s32 	%r54, %r52, %r53;
	st.shared.u32 	[_ZZ17calculateAllStepsPiE14epsiodeCounter+72], %r15;
	ld.global.u32 	%r55, [%rd8+76];
	add.s32 	%r56, %r54, %r55;
	st.shared.u32 	[_ZZ17calculateAllStepsPiE14epsiodeCounter+76], %r15;
	mul.hi.s32 	%r57, %r56, 1717986919;
	shr.u32 	%r58, %r57, 31;
	shr.s32 	%r59, %r57, 3;
	add.s32 	%r60, %r59, %r58;
	cvt.rn.f64.s32 	%fd1, %r60;
	mov.b32 	%r100, 8;
	mov.u32 	%r99, %r13;
$L__BB0_2:
	setp.lt.s32 	%p5, %r1, 0;
	setp.eq.s32 	%p6, %r2, 1062207488;
	ld.shared.u32 	%r61, [%r99+-8];
	cvt.rn.f64.s32 	%fd6, %r61;
	sub.f64 	%fd7, %fd6, %fd1;
	{
	.reg .b32 %temp; 
	mov.b64 	{%temp, %r62}, %fd7;
	}
	abs.f64 	%fd8, %fd7;
	{ // callseq 0, 0
	.param .b64 param0;
	st.param.f64 	[param0], %fd8;
	.param .b64 retval0;
	call.uni (retval0), 
	__internal_accurate_pow, 
	(
	param0
	);
	ld.param.f64 	%fd9, [retval0];
	} // callseq 0
	setp.lt.s32 	%p8, %r62, 0;
	neg.f64 	%fd11, %fd9;
	selp.f64 	%fd12, %fd11, %fd9, %p6;
	selp.f64 	%fd13, %fd12, %fd9, %p8;
	setp.eq.f64 	%p9, %fd7, 0d0000000000000000;
	selp.b32 	%r63, %r62, 0, %p6;
	or.b32  	%r64, %r63, 2146435072;
	selp.b32 	%r65, %r64, %r63, %p5;
	mov.b32 	%r66, 0;
	mov.b64 	%fd14, {%r66, %r65};
	selp.f64 	%fd15, %fd14, %fd13, %p9;
	add.f64 	%fd16, %fd7, 0d4000000000000000;
	{
	.reg .b32 %temp; 
	mov.b64 	{%temp, %r67}, %fd16;
	}
	and.b32  	%r68, %r67, 2146435072;
	setp.eq.s32 	%p10, %r68, 2146435072;
	setp.eq.f64 	%p11, %fd8, 0d7FF0000000000000;
	selp.b32 	%r70, %r69, %r3, %p8;
	mov.b64 	%fd17, {%r66, %r70};
	selp.f64 	%fd18, %fd17, %fd15, %p10;
	selp.f64 	%fd19, %fd18, %fd15, %p11;
	setp.eq.f64 	%p12, %fd7, 0d3FF0000000000000;
	selp.f64 	%fd20, 0d3FF0000000000000, %fd19, %p12;
	add.f64 	%fd21, %fd72, %fd20;
	ld.shared.u32 	%r71, [%r99+-4];
	cvt.rn.f64.s32 	%fd22, %r71;
	sub.f64 	%fd23, %fd22, %fd1;
	{
	.reg .b32 %temp; 
	mov.b64 	{%temp, %r72}, %fd23;
	}
	abs.f64 	%fd24, %fd23;
	{ // callseq 1, 0
	.param .b64 param0;
	st.param.f64 	[param0], %fd24;
	.param .b64 retval0;
	call.uni (retval0), 
	__internal_accurate_pow, 
	(
	param0
	);
	ld.param.f64 	%fd25, [retval0];
	} // callseq 1
	setp.lt.s32 	%p13, %r72, 0;
	neg.f64 	%fd27, %fd25;
	selp.f64 	%fd28, %fd27, %fd25, %p6;
	selp.f64 	%fd29, %fd28, %fd25, %p13;
	setp.eq.f64 	%p14, %fd23, 0d0000000000000000;
	selp.b32 	%r73, %r72, 0, %p6;
	or.b32  	%r74, %r73, 2146435072;
	selp.b32 	%r75, %r74, %r73, %p5;
	mov.b64 	%fd30, {%r66, %r75};
	selp.f64 	%fd31, %fd30, %fd29, %p14;
	add.f64 	%fd32, %fd23, 0d4000000000000000;
	{
	.reg .b32 %temp; 
	mov.b64 	{%temp, %r76}, %fd32;
	}
	and.b32  	%r77, %r76, 2146435072;
	setp.eq.s32 	%p15, %r77, 2146435072;
	setp.eq.f64 	%p16, %fd24, 0d7FF0000000000000;
	selp.b32 	%r78, %r69, %r3, %p13;
	mov.b64 	%fd33, {%r66, %r78};
	selp.f64 	%fd34, %fd33, %fd31, %p15;
	selp.f64 	%fd35, %fd34, %fd31, %p16;
	setp.eq.f64 	%p17, %fd23, 0d3FF0000000000000;
	selp.f64 	%fd36, 0d3FF0000000000000, %fd35, %p17;
	add.f64 	%fd37, %fd21, %fd36;
	ld.shared.u32 	%r79, [%r99];
	cvt.rn.f64.s32 	%fd38, %r79;
	sub.f64 	%fd39, %fd38, %fd1;
	{
	.reg .b32 %temp; 
	mov.b64 	{%temp, %r80}, %fd39;
	}
	abs.f64 	%fd40, %fd39;
	{ // callseq 2, 0
	.param .b64 param0;
	st.param.f64 	[param0], %fd40;
	.param .b64 retval0;
	call.uni (retval0), 
	__internal_accurate_pow, 
	(
	param0
	);
	ld.param.f64 	%fd41, [retval0];
	} // callseq 2
	setp.lt.s32 	%p18, %r80, 0;
	neg.f64 	%fd43, %fd41;
	selp.f64 	%fd44, %fd43, %fd41, %p6;
	selp.f64 	%fd45, %fd44, %fd41, %p18;
	setp.eq.f64 	%p19, %fd39, 0d0000000000000000;
	selp.b32 	%r81, %r80, 0, %p6;
	or.b32  	%r82, %r81, 2146435072;
	selp.b32 	%r83, %r82, %r81, %p5;
	mov.b64 	%fd46, {%r66, %r83};
	selp.f64 	%fd47, %fd46, %fd45, %p19;
	add.f64 	%fd48, %fd39, 0d4000000000000000;
	{
	.reg .b32 %temp; 
	mov.b64 	{%temp, %r84}, %fd48;
	}
	and.b32  	%r85, %r84, 2146435072;
	setp.eq.s32 	%p20, %r85, 2146435072;
	setp.eq.f64 	%p21, %fd40, 0d7FF0000000000000;
	selp.b32 	%r86, %r69, %r3, %p18;
	mov.b64 	%fd49, {%r66, %r86};
	selp.f64 	%fd50, %fd49, %fd47, %p20;
	selp.f64 	%fd51, %fd50, %fd47, %p21;
	setp.eq.f64 	%p22, %fd39, 0d3FF0000000000000;
	selp.f64 	%fd52, 0d3FF0000000000000, %fd51, %p22;
	add.f64 	%fd53, %fd37, %fd52;
	ld.shared.u32 	%r87, [%r99+4];
	cvt.rn.f64.s32 	%fd54, %r87;
	sub.f64 	%fd55, %fd54, %fd1;
	{
	.reg .b32 %temp; 
	mov.b64 	{%temp, %r88}, %fd55;
	}
	abs.f64 	%fd56, %fd55;
	{ // callseq 3, 0
	.param .b64 param0;
	st.param.f64 	[param0], %fd56;
	.param .b64 retval0;
	call.uni (retval0), 
	__internal_accurate_pow, 
	(
	param0
	);
	ld.param.f64 	%fd57, [retval0];
	} // callseq 3
	setp.lt.s32 	%p23, %r88, 0;
	neg.f64 	%fd59, %fd57;
	selp.f64 	%fd60, %fd59, %fd57, %p6;
	selp.f64 	%fd61, %fd60, %fd57, %p23;
	setp.eq.f64 	%p24, %fd55, 0d0000000000000000;
	selp.b32 	%r89, %r88, 0, %p6;
	or.b32  	%r90, %r89, 2146435072;
	selp.b32 	%r91, %r90, %r89, %p5;
	mov.b64 	%fd62, {%r66, %r91};
	selp.f64 	%fd63, %fd62, %fd61, %p24;
	add.f64 	%fd64, %fd55, 0d4000000000000000;
	{
	.reg .b32 %temp; 
	mov.b64 	{%temp, %r92}, %fd64;
	}
	and.b32  	%r93, %r92, 2146435072;
	setp.eq.s32 	%p25, %r93, 2146435072;
	setp.eq.f64 	%p26, %fd56, 0d7FF0000000000000;
	selp.b32 	%r94, %r69, %r3, %p23;
	mov.b64 	%fd65, {%r66, %r94};
	selp.f64 	%fd66, %fd65, %fd63, %p25;
	selp.f64 	%fd67, %fd66, %fd63, %p26;
	setp.eq.f64 	%p27, %fd55, 0d3FF0000000000000;
	selp.f64 	%fd68, 0d3FF0000000000000, %fd67, %p27;
	add.f64 	%fd72, %fd53, %fd68;
	add.s32 	%r100, %r100, 16;
	add.s32 	%r99, %r99, 16;
	setp.ne.s32 	%p28, %r100, 88;
	@%p28 bra 	$L__BB0_2;
	div.rn.f64 	%fd69, %fd72, 0d4034000000000000;
	sqrt.rn.f64 	%fd70, %fd69;
	mul.wide.u32 	%rd9, %r98, 8;
	add.s64 	%rd10, %rd2, %rd9;
	st.local.f64 	[%rd10], %fd70;
	add.s32 	%r98, %r98, 1;
	setp.ne.s32 	%p29, %r98, 50;
	@%p29 bra 	$L__BB0_1;
	mov.b32 	%r95, 0;
	st.shared.u32 	[_ZZ17calculateAllStepsPiE5total], %r95;
	add.u64 	%rd11, %SP, 400;
	add.u64 	%rd12, %SPL, 400;
	ld.local.f64 	%fd71, [%rd2];
	st.local.f64 	[%rd12], %fd71;
	mov.u64 	%rd13, $str;
	cvta.global.u64 	%rd14, %rd13;
	{ // callseq 4, 0
	.param .b64 param0;
	st.param.b64 	[param0], %rd14;
	.param .b64 param1;
	st.param.b64 	[param1], %rd11;
	.param .b32 retval0;
	call.uni (retval0), 
	vprintf, 
	(
	param0, 
	param1
	);
	ld.param.b32 	%r96, [retval0];
	} // callseq 4
	ret;

}
.func  (.param .b64 func_retval0) __internal_accurate_pow(
	.param .b64 __internal_accurate_pow_param_0
)
{
	.reg .pred 	%p<8>;
	.reg .b32 	%r<49>;
	.reg .b32 	%f<3>;
	.reg .b64 	%fd<109>;

	ld.param.f64 	%fd10, [__internal_accurate_pow_param_0];
	{
	.reg .b32 %temp; 
	mov.b64 	{%temp, %r46}, %fd10;
	}
	{
	.reg .b32 %temp; 
	mov.b64 	{%r45, %temp}, %fd10;
	}
	shr.u32 	%r47, %r46, 20;
	setp.gt.u32 	%p1, %r46, 1048575;
	@%p1 bra 	$L__BB1_2;
	mul.f64 	%fd11, %fd10, 0d4350000000000000;
	{
	.reg .b32 %temp; 
	mov.b64 	{%temp, %r46}, %fd11;
	}
	{
	.reg .b32 %temp; 
	mov.b64 	{%r45, %temp}, %fd11;
	}
	shr.u32 	%r16, %r46, 20;
	add.s32 	%r47, %r16, -54;
$L__BB1_2:
	add.s32 	%r48, %r47, -1023;
	and.b32  	%r17, %r46, -2146435073;
	or.b32  	%r18, %r17, 1072693248;
	mov.b64 	%fd107, {%r45, %r18};
	setp.lt.u32 	%p2, %r18, 1073127583;
	@%p2 bra 	$L__BB1_4;
	{
	.reg .b32 %temp; 
	mov.b64 	{%r19, %temp}, %fd107;
	}
	{
	.reg .b32 %temp; 
	mov.b64 	{%temp, %r20}, %fd107;
	}
	add.s32 	%r21, %r20, -1048576;
	mov.b64 	%fd107, {%r19, %r21};
	add.s32 	%r48, %r47, -1022;
$L__BB1_4:
	add.f64 	%fd12, %fd107, 0dBFF0000000000000;
	add.f64 	%fd13, %fd107, 0d3FF0000000000000;
	rcp.approx.ftz.f64 	%fd14, %fd13;
	neg.f64 	%fd15, %fd13;
	fma.rn.f64 	%fd16, %fd15, %fd14, 0d3FF0000000000000;
	fma.rn.f64 	%fd17, %fd16, %fd16, %fd16;
	fma.rn.f64 	%fd18, %fd17, %fd14, %fd14;
	mul.f64 	%fd19, %fd12, %fd18;
	fma.rn.f64 	%fd20, %fd12, %fd18, %fd19;
	mul.f64 	%fd21, %fd20, %fd20;
	fma.rn.f64 	%fd22, %fd21, 0d3EB0F5FF7D2CAFE2, 0d3ED0F5D241AD3B5A;
	fma.rn.f64 	%fd23, %fd22, %fd21, 0d3EF3B20A75488A3F;
	fma.rn.f64 	%fd24, %fd23, %fd21, 0d3F1745CDE4FAECD5;
	fma.rn.f64 	%fd25, %fd24, %fd21, 0d3F3C71C7258A578B;
	fma.rn.f64 	%fd26, %fd25, %fd21, 0d3F6249249242B910;
	fma.rn.f64 	%fd27, %fd26, %fd21, 0d3F89999999999DFB;
	sub.f64 	%fd28, %fd12, %fd20;
	add.f64 	%fd29, %fd28, %fd28;
	neg.f64 	%fd30, %fd20;
	fma.rn.f64 	%fd31, %fd30, %fd12, %fd29;
	mul.f64 	%fd32, %fd18, %fd31;
	fma.rn.f64 	%fd33, %fd21, %fd27, 0d3FB5555555555555;
	mov.f64 	%fd34, 0d3FB5555555555555;
	sub.f64 	%fd35, %fd34, %fd33;
	fma.rn.f64 	%fd36, %fd21, %fd27, %fd35;
	add.f64 	%fd37, %fd36, 0dBC46A4CB00B9E7B0;
	add.f64 	%fd38, %fd33, %fd37;
	sub.f64 	%fd39, %fd33, %fd38;
	add.f64 	%fd40, %fd37, %fd39;
	mul.rn.f64 	%fd41, %fd20, %fd20;
	neg.f64 	%fd42, %fd41;
	fma.rn.f64 	%fd43, %fd20, %fd20, %fd42;
	{
	.reg .b32 %temp; 
	mov.b64 	{%r22, %temp}, %fd32;
	}
	{
	.reg .b32 %temp; 
	mov.b64 	{%temp, %r23}, %fd32;
	}
	add.s32 	%r24, %r23, 1048576;
	mov.b64 	%fd44, {%r22, %r24};
	fma.rn.f64 	%fd45, %fd20, %fd44, %fd43;
	mul.rn.f64 	%fd46, %fd41, %fd20;
	neg.f64 	%fd47, %fd46;
	fma.rn.f64 	%fd48, %fd41, %fd20, %fd47;
	fma.rn.f64 	%fd49, %fd41, %fd32, %fd48;
	fma.rn.f64 	%fd50, %fd45, %fd20, %fd49;
	mul.rn.f64 	%fd51, %fd38, %fd46;
	neg.f64 	%fd52, %fd51;
	fma.rn.f64 	%fd53, %fd38, %fd46, %fd52;
	fma.rn.f64 	%fd54, %fd38, %fd50, %fd53;
	fma.rn.f64 	%fd55, %fd40, %fd46, %fd54;
	add.f64 	%fd56, %fd51, %fd55;
	sub.f64 	%fd57, %fd51, %fd56;
	add.f64 	%fd58, %fd55, %fd57;
	add.f64 	%fd59, %fd20, %fd56;
	sub.f64 	%fd60, %fd20, %fd59;
	add.f64 	%fd61, %fd56, %fd60;
	add.f64 	%fd62, %fd58, %fd61;
	add.f64 	%fd63, %fd32, %fd62;
	add.f64 	%fd64, %fd59, %fd63;
	sub.f64 	%fd65, %fd59, %fd64;
	add.f64 	%fd66, %fd63, %fd65;
	xor.b32  	%r25, %r48, -2147483648;
	mov.b32 	%r26, 1127219200;
	mov.b64 	%fd67, {%r25, %r26};
	mov.b32 	%r27, -2147483648;
	mov.b64 	%fd68, {%r27, %r26};
	sub.f64 	%fd69, %fd67, %fd68;
	fma.rn.f64 	%fd70, %fd69, 0d3FE62E42FEFA39EF, %fd64;
	fma.rn.f64 	%fd71, %fd69, 0dBFE62E42FEFA39EF, %fd70;
	sub.f64 	%fd72, %fd71, %fd64;
	sub.f64 	%fd73, %fd66, %fd72;
	fma.rn.f64 	%fd74, %fd69, 0d3C7ABC9E3B39803F, %fd73;
	add.f64 	%fd75, %fd70, %fd74;
	sub.f64 	%fd76, %fd70, %fd75;
	add.f64 	%fd77, %fd74, %fd76;
	mov.f64 	%fd78, 0d4000000000000000;
	{
	.reg .b32 %temp; 
	mov.b64 	{%temp, %r28}, %fd78;
	}
	{
	.reg .b32 %temp; 
	mov.b64 	{%r29, %temp}, %fd78;
	}
	shl.b32 	%r30, %r28, 1;
	setp.gt.u32 	%p3, %r30, -33554433;
	and.b32  	%r31, %r28, -15728641;
	selp.b32 	%r32, %r31, %r28, %p3;
	mov.b64 	%fd79, {%r29, %r32};
	mul.rn.f64 	%fd80, %fd75, %fd79;
	neg.f64 	%fd81, %fd80;
	fma.rn.f64 	%fd82, %fd75, %fd79, %fd81;
	fma.rn.f64 	%fd83, %fd77, %fd79, %fd82;
	add.f64 	%fd4, %fd80, %fd83;
	sub.f64 	%fd84, %fd80, %fd4;
	add.f64 	%fd5, %fd83, %fd84;
	fma.rn.f64 	%fd85, %fd4, 0d3FF71547652B82FE, 0d4338000000000000;
	{
	.reg .b32 %temp; 
	mov.b64 	{%r13, %temp}, %fd85;
	}
	mov.f64 	%fd86, 0dC338000000000000;
	add.rn.f64 	%fd87, %fd85, %fd86;
	fma.rn.f64 	%fd88, %fd87, 0dBFE62E42FEFA39EF, %fd4;
	fma.rn.f64 	%fd89, %fd87, 0dBC7ABC9E3B39803F, %fd88;
	fma.rn.f64 	%fd90, %fd89, 0d3E5ADE1569CE2BDF, 0d3E928AF3FCA213EA;
	fma.rn.f64 	%fd91, %fd90, %fd89, 0d3EC71DEE62401315;
	fma.rn.f64 	%fd92, %fd91, %fd89, 0d3EFA01997C89EB71;
	fma.rn.f64 	%fd93, %fd92, %fd89, 0d3F2A01A014761F65;
	fma.rn.f64 	%fd94, %fd93, %fd89, 0d3F56C16C1852B7AF;
	fma.rn.f64 	%fd95, %fd94, %fd89, 0d3F81111111122322;
	fma.rn.f64 	%fd96, %fd95, %fd89, 0d3FA55555555502A1;
	fma.rn.f64 	%fd97, %fd96, %fd89, 0d3FC5555555555511;
	fma.rn.f64 	%fd98, %fd97, %fd89, 0d3FE000000000000B;
	fma.rn.f64 	%fd99, %fd98, %fd89, 0d3FF0000000000000;
	fma.rn.f64 	%fd100, %fd99, %fd89, 0d3FF0000000000000;
	{
	.reg .b32 %temp; 
	mov.b64 	{%r14, %temp}, %fd100;
	}
	{
	.reg .b32 %temp; 
	mov.b64 	{%temp, %r15}, %fd100;
	}
	shl.b32 	%r33, %r13, 20;
	add.s32 	%r34, %r33, %r15;
	mov.b64 	%fd108, {%r14, %r34};
	{
	.reg .b32 %temp; 
	mov.b64 	{%temp, %r35}, %fd4;
	}
	mov.b32 	%f2, %r35;
	abs.f32 	%f1, %f2;
	setp.lt.f32 	%p4, %f1, 0f4086232B;
	@%p4 bra 	$L__BB1_7;
	setp.lt.f64 	%p5, %fd4, 0d0000000000000000;
	add.f64 	%fd101, %fd4, 0d7FF0000000000000;
	selp.f64 	%fd108, 0d0000000000000000, %fd101, %p5;
	setp.geu.f32 	%p6, %f1, 0f40874800;
	@%p6 bra 	$L__BB1_7;
	shr.u32 	%r36, %r13, 31;
	add.s32 	%r37, %r13, %r36;
	shr.s32 	%r38, %r37, 1;
	shl.b32 	%r39, %r38, 20;
	add.s32 	%r40, %r15, %r39;
	mov.b64 	%fd102, {%r14, %r40};
	sub.s32 	%r41, %r13, %r38;
	shl.b32 	%r42, %r41, 20;
	add.s32 	%r43, %r42, 1072693248;
	mov.b32 	%r44, 0;
	mov.b64 	%fd103, {%r44, %r43};
	mul.f64 	%fd108, %fd103, %fd102;
$L__BB1_7:
	abs.f64 	%fd104, %fd108;
	setp.eq.f64 	%p7, %fd104, 0d7FF0000000000000;
	fma.rn.f64 	%fd105, %fd108, %fd5, %fd108;
	selp.f64 	%fd106, %fd108, %fd105, %p7;
	st.param.f64 	[func_retval0], %fd106;
	ret;

}


// ===== COMPILED SASS (sm_100) =====

	.target	sm_100

	.elftype	@"ET_EXEC"


//--------------------- .note.nv.tkinfo           --------------------------
	.section	.note.nv.tkinfo,"",@"SHT_NOTE"
	.sectionflags	@"SHF_NOTE_NV_TKINFO"
	.tkinfo
        /*0018*/ 	.word	0x00000002
        /*0030*/ 	.string	""
        /*0030*/ 	.string	"ptxas"
        /*0030*/ 	.string	"Cuda compilation tools, release 13.0, V13.0.88"
        /*0030*/ 	.string	"Build cuda_13.0.r13.0/compiler.36424714_0"
        /*0030*/ 	.string	"-arch sm_100 -m 64 "



//--------------------- .note.nv.cuinfo           --------------------------
	.section	.note.nv.cuinfo,"",@"SHT_NOTE"
	.sectionflags	@"SHF_NOTE_NV_CUINFO"
        /*0018*/ 	.short	0x0002
        /*001a*/ 	.short	0x0064
        /*001c*/ 	.short	0x0082
	.zero		2


//--------------------- .nv.info                  --------------------------
	.section	.nv.info,"",@"SHT_CUDA_INFO"
	.align	4


	//----- nvinfo : EIATTR_REGCOUNT
	.align		4
        /*0000*/ 	.byte	0x04, 0x2f
        /*0002*/ 	.short	(.L_2 - .L_1)
	.align		4
.L_1:
        /*0004*/ 	.word	index@(_Z17calculateAllStepsPi)
        /*0008*/ 	.word	0x00000022


	//----- nvinfo : EIATTR_FRAME_SIZE
	.align		4
.L_2:
        /*000c*/ 	.byte	0x04, 0x11
        /*000e*/ 	.short	(.L_4 - .L_3)
	.align		4
.L_3:
        /*0010*/ 	.word	index@($_Z17calculateAllStepsPi$__internal_accurate_pow)
        /*0014*/ 	.word	0x000001a0


	//----- nvinfo : EIATTR_FRAME_SIZE
	.align		4
.L_4:
        /*0018*/ 	.byte	0x04, 0x11
        /*001a*/ 	.short	(.L_6 - .L_5)
	.align		4
.L_5:
        /*001c*/ 	.word	index@($__internal_1_$__cuda_sm20_dsqrt_rn_f64_mediumpath_v1)
        /*0020*/ 	.word	0x000001a0


	//----- nvinfo : EIATTR_FRAME_SIZE
	.align		4
.L_6:
        /*0024*/ 	.byte	0x04, 0x11
        /*0026*/ 	.short	(.L_8 - .L_7)
	.align		4
.L_7:
        /*0028*/ 	.word	index@($__internal_0_$__cuda_sm20_div_rn_f64_full)
        /*002c*/ 	.word	0x000001a0


	//----- nvinfo : EIATTR_FRAME_SIZE
	.align		4
.L_8:
        /*0030*/ 	.byte	0x04, 0x11
        /*0032*/ 	.short	(.L_10 - .L_9)
	.align		4
.L_9:
        /*0034*/ 	.word	index@(_Z17calculateAllStepsPi)
        /*0038*/ 	.word	0x000001a0


	//----- nvinfo : EIATTR_MIN_STACK_SIZE
	.align		4
.L_10:
        /*003c*/ 	.byte	0x04, 0x12
        /*003e*/ 	.short	(.L_12 - .L_11)
	.align		4
.L_11:
        /*0040*/ 	.word	index@(_Z17calculateAllStepsPi)
        /*0044*/ 	.word	0x000001a0
.L_12:


//--------------------- .nv.compat                --------------------------
	.section	.nv.compat,"",@"SHT_CUDA_COMPAT_INFO"
	.align	4
        /*0000*/ 	.byte	0x02, 0x09, 0x00, 0x00, 0x02, 0x02, 0x01, 0x00, 0x02, 0x05, 0x05, 0x00, 0x03, 0x07, 0x01, 0x01
        /*0010*/ 	.byte	0x02, 0x03, 0x00, 0x00, 0x02, 0x06, 0x01, 0x00, 0x04, 0x0b, 0x08, 0x00, 0x01, 0x00, 0x00, 0x00
        /*0020*/ 	.byte	0x00, 0x00, 0x00, 0x00


//--------------------- .nv.info._Z17calculateAllStepsPi --------------------------
	.section	.nv.info._Z17calculateAllStepsPi,"",@"SHT_CUDA_INFO"
	.sectionflags	@""
	.align	4


	//----- nvinfo : EIATTR_CUDA_API_VERSION
	.align		4
        /*0000*/ 	.byte	0x04, 0x37
        /*0002*/ 	.short	(.L_14 - .L_13)
.L_13:
        /*0004*/ 	.word	0x00000082


	//----- nvinfo : EIATTR_KPARAM_INFO
	.align		4
.L_14:
        /*0008*/ 	.byte	0x04, 0x17
        /*000a*/ 	.short	(.L_16 - .L_15)
.L_15:
        /*000c*/ 	.word	0x00000000
        /*0010*/ 	.short	0x0000
        /*0012*/ 	.short	0x0000
        /*0014*/ 	.byte	0x00, 0xf5, 0x21, 0x00


	//----- nvinfo : EIATTR_SPARSE_MMA_MASK
	.align		4
.L_16:
        /*0018*/ 	.byte	0x03, 0x50
        /*001a*/ 	.short	0x0000


	//----- nvinfo : EIATTR_MAXREG_COUNT
	.align		4
        /*001c*/ 	.byte	0x03, 0x1b
        /*001e*/ 	.short	0x00ff


	//----- nvinfo : EIATTR_EXTERNS
	.align		4
        /*0020*/ 	.byte	0x04, 0x0f
        /*0022*/ 	.short	(.L_18 - .L_17)


	//   ....[0]....
	.align		4
.L_17:
        /*0024*/ 	.word	index@(vprintf)


	//----- nvinfo : EIATTR_MERCURY_ISA_VERSION
	.align		4
.L_18:
        /*0028*/ 	.byte	0x03, 0x5f
        /*002a*/ 	.short	0x0101


	//----- nvinfo : EIATTR_VRC_CTA_INIT_COUNT
	.align		4
        /*002c*/ 	.byte	0x02, 0x4a
	.zero		1
	.zero		1


	//----- nvinfo : EIATTR_SYSCALL_OFFSETS
	.align		4
        /*0030*/ 	.byte	0x04, 0x46
        /*0032*/ 	.short	(.L_20 - .L_19)


	//   ....[0]....
.L_19:
        /*0034*/ 	.word	0x00000dd0


	//----- nvinfo : EIATTR_EXIT_INSTR_OFFSETS
	.align		4
.L_20:
        /*0038*/ 	.byte	0x04, 0x1c
        /*003a*/ 	.short	(.L_22 - .L_21)


	//   ....[0]....
.L_21:
        /*003c*/ 	.word	0x00000de0


	//----- nvinfo : EIATTR_CRS_STACK_SIZE
	.align		4
.L_22:
        /*0040*/ 	.byte	0x04, 0x1e
        /*0042*/ 	.short	(.L_24 - .L_23)
.L_23:
        /*0044*/ 	.word	0x00000000


	//----- nvinfo : EIATTR_CBANK_PARAM_SIZE
	.align		4
.L_24:
        /*0048*/ 	.byte	0x03, 0x19
        /*004a*/ 	.short	0x0008


	//----- nvinfo : EIATTR_PARAM_CBANK
	.align		4
        /*004c*/ 	.byte	0x04, 0x0a
        /*004e*/ 	.short	(.L_26 - .L_25)
	.align		4
.L_25:
        /*0050*/ 	.word	index@(.nv.constant0._Z17calculateAllStepsPi)
        /*0054*/ 	.short	0x0380
        /*0056*/ 	.short	0x0008


	//----- nvinfo : EIATTR_SW_WAR
	.align		4
.L_26:
        /*0058*/ 	.byte	0x04, 0x36
        /*005a*/ 	.short	(.L_28 - .L_27)
.L_27:
        /*005c*/ 	.word	0x00000008
.L_28:


//--------------------- .nv.callgraph             --------------------------
	.section	.nv.callgraph,"",@"SHT_CUDA_CALLGRAPH"
	.align	4
	.sectionentsize	8
	.align		4
        /*0000*/ 	.word	0x00000000
	.align		4
        /*0004*/ 	.word	0xffffffff
	.align		4
        /*0008*/ 	.word	index@(_Z17calculateAllStepsPi)
	.align		4
        /*000c*/ 	.word	index@(vprintf)
	.align		4
        /*0010*/ 	.word	0x00000000
	.align		4
        /*0014*/ 	.word	0xfffffffe
	.align		4
        /*0018*/ 	.word	0x00000000
	.align		4
        /*001c*/ 	.word	0xfffffffd
	.align		4
        /*0020*/ 	.word	0x00000000
	.align		4
        /*0024*/ 	.word	0xfffffffc


//--------------------- .nv.constant4             --------------------------
	.section	.nv.constant4,"a",@progbits
	.align	8
	.align		8
.nv.constant4:
        /*0000*/ 	.dword	vprintf
	.align		8
        /*0008*/ 	.dword	$str


//--------------------- .text._Z17calculateAllStepsPi --------------------------
	.section	.text._Z17calculateAllStepsPi,"ax",@progbits
	.align	128
        .global         _Z17calculateAllStepsPi
        .type           _Z17calculateAllStepsPi,@function
        .size           _Z17calculateAllStepsPi,(.L_x_15 - _Z17calculateAllStepsPi)
        .other          _Z17calculateAllStepsPi,@"STO_CUDA_ENTRY STV_DEFAULT"
_Z17calculateAllStepsPi:
.text._Z17calculateAllStepsPi:
[----:B------:R-:W0:Y:S08]  /*0000*/  LDC R1, c[0x0][0x37c] ;  /* 0x0000df00ff017b82 */ /* 0x000e300000000800 */
[----:B------:R-:W1:Y:S01]  /*0010*/  S2UR UR5, SR_CgaCtaId ;  /* 0x00000000000579c3 */ /* 0x000e620000008800 */
[----:B------:R-:W-:Y:S01]  /*0020*/  UMOV UR4, 0x400 ;  /* 0x0000040000047882 */ /* 0x000fe20000000000 */
[----:B0-----:R-:W-:Y:S01]  /*0030*/  VIADD R1, R1, 0xfffffe60 ;  /* 0xfffffe6001017836 */ /* 0x001fe20000000000 */
[----:B------:R-:W0:Y:S01]  /*0040*/  LDCU.64 UR8, c[0x0][0x358] ;  /* 0x00006b00ff0877ac */ /* 0x000e220008000a00 */
[----:B------:R-:W-:Y:S01]  /*0050*/  IMAD.MOV.U32 R0, RZ, RZ, RZ ;  /* 0x000000ffff007224 */ /* 0x000fe200078e00ff */
[----:B------:R-:W2:Y:S03]  /*0060*/  LDCU UR7, c[0x0][0x2fc] ;  /* 0x00005f80ff0777ac */ /* 0x000ea60008000800 */
[----:B------:R-:W3:Y:S01]  /*0070*/  LDC R6, c[0x0][0x2f8] ;  /* 0x0000be00ff067b82 */ /* 0x000ee20000000800 */
[----:B-1----:R-:W-:-:S09]  /*0080*/  ULEA UR4, UR5, UR4, 0x18 ;  /* 0x0000000405047291 */ /* 0x002fd2000f8ec0ff */
[----:B------:R-:W-:Y:S01]  /*0090*/  STS [UR4+0x50], RZ ;  /* 0x000050ffff007988 */ /* 0x000fe20008000804 */
[----:B------:R-:W-:-:S12]  /*00a0*/  UIADD3 UR4, UPT, UPT, UR4, 0x8, URZ ;  /* 0x0000000804047890 */ /* 0x000fd8000fffe0ff */
.L_x_3:
[----:B------:R-:W1:Y:S01]  /*00b0*/  LDC.64 R8, c[0x0][0x380] ;  /* 0x0000e000ff087b82 */ /* 0x000e620000000a00 */
[----:B------:R-:W-:-:S04]  /*00c0*/  IMAD R3, R0, 0xc8, RZ ;  /* 0x000000c800037824 */ /* 0x000fc800078e02ff */
[----:B-1----:R-:W-:-:S05]  /*00d0*/  IMAD.WIDE.U32 R2, R3, 0x4, R8 ;  /* 0x0000000403027825 */ /* 0x002fca00078e0008 */
[----:B0-----:R-:W4:Y:S04]  /*00e0*/  LDG.E R4, desc[UR8][R2.64] ;  /* 0x0000000802047981 */ /* 0x001f28000c1e1900 */
[----:B------:R-:W4:Y:S04]  /*00f0*/  LDG.E R5, desc[UR8][R2.64+0x4] ;  /* 0x0000040802057981 */ /* 0x000f28000c1e1900 */
[----:B------:R-:W4:Y:S04]  /*0100*/  LDG.E R7, desc[UR8][R2.64+0x8] ;  /* 0x0000080802077981 */ /* 0x000f28000c1e1900 */
[----:B------:R-:W5:Y:S04]  /*0110*/  LDG.E R11, desc[UR8][R2.64+0xc] ;  /* 0x00000c08020b7981 */ /* 0x000f68000c1e1900 */
[----:B------:R-:W5:Y:S04]  /*0120*/  LDG.E R10, desc[UR8][R2.64+0x10] ;  /* 0x00001008020a7981 */ /* 0x000f68000c1e1900 */
[----:B------:R-:W2:Y:S04]  /*0130*/  LDG.E R13, desc[UR8][R2.64+0x14] ;  /* 0x00001408020d7981 */ /* 0x000ea8000c1e1900 */
[----:B------:R-:W2:Y:S04]  /*0140*/  LDG.E R12, desc[UR8][R2.64+0x18] ;  /* 0x00001808020c7981 */ /* 0x000ea8000c1e1900 */
[----:B------:R-:W3:Y:S04]  /*0150*/  LDG.E R15, desc[UR8][R2.64+0x1c] ;  /* 0x00001c08020f7981 */ /* 0x000ee8000c1e1900 */
[----:B------:R-:W3:Y:S04]  /*0160*/  LDG.E R14, desc[UR8][R2.64+0x20] ;  /* 0x00002008020e7981 */ /* 0x000ee8000c1e1900 */
[----:B------:R-:W3:Y:S04]  /*0170*/  LDG.E R17, desc[UR8][R2.64+0x24] ;  /* 0x0000240802117981 */ /* 0x000ee8000c1e1900 */
[----:B------:R-:W3:Y:S04]  /*0180*/  LDG.E R16, desc[UR8][R2.64+0x28] ;  /* 0x0000280802107981 */ /* 0x000ee8000c1e1900 */
[----:B------:R-:W3:Y:S04]  /*0190*/  LDG.E R21, desc[UR8][R2.64+0x2c] ;  /* 0x00002c0802157981 */ /* 0x000ee8000c1e1900 */
[----:B------:R-:W3:Y:S04]  /*01a0*/  LDG.E R20, desc[UR8][R2.64+0x30] ;  /* 0x0000300802147981 */ /* 0x000ee8000c1e1900 */
[----:B------:R-:W3:Y:S04]  /*01b0*/  LDG.E R23, desc[UR8][R2.64+0x34] ;  /* 0x0000340802177981 */ /* 0x000ee8000c1e1900 */
[----:B------:R-:W3:Y:S01]  /*01c0*/  LDG.E R22, desc[UR8][R2.64+0x38] ;  /* 0x0000380802167981 */ /* 0x000ee2000c1e1900 */
[----:B------:R-:W-:-:S03]  /*01d0*/  IMAD.WIDE.U32 R8, R0, 0x4, R8 ;  /* 0x0000000400087825 */ /* 0x000fc600078e0008 */
[----:B------:R-:W3:Y:S04]  /*01e0*/  LDG.E R25, desc[UR8][R2.64+0x3c] ;  /* 0x00003c0802197981 */ /* 0x000ee8000c1e1900 */
[----:B------:R-:W3:Y:S04]  /*01f0*/  LDG.E R24, desc[UR8][R2.64+0x40] ;  /* 0x0000400802187981 */ /* 0x000ee8000c1e1900 */
[----:B------:R-:W3:Y:S04]  /*0200*/  LDG.E R27, desc[UR8][R2.64+0x44] ;  /* 0x00004408021b7981 */ /* 0x000ee8000c1e1900 */
[----:B------:R-:W3:Y:S04]  /*0210*/  LDG.E R26, desc[UR8][R2.64+0x48] ;  /* 0x00004808021a7981 */ /* 0x000ee8000c1e1900 */
[----:B------:R-:W3:Y:S04]  /*0220*/  LDG.E R29, desc[UR8][R2.64+0x4c] ;  /* 0x00004c08021d7981 */ /* 0x000ee8000c1e1900 */
[----:B------:R-:W3:Y:S01]  /*0230*/  LDG.E R8, desc[UR8][R8.64] ;  /* 0x0000000808087981 */ /* 0x000ee2000c1e1900 */
[----:B------:R-:W0:Y:S01]  /*0240*/  S2UR UR6, SR_CgaCtaId ;  /* 0x00000000000679c3 */ /* 0x000e220000008800 */
[----:B------:R-:W-:-:S02]  /*0250*/  UMOV UR5, 0x400 ;  /* 0x0000040000057882 */ /* 0x000fc40000000000 */
[----:B0-----:R-:W-:-:S03]  /*0260*/  ULEA UR5, UR6, UR5, 0x18 ;  /* 0x0000000506057291 */ /* 0x001fc6000f8ec0ff */
[----:B------:R-:W-:Y:S01]  /*0270*/  UMOV UR6, 0x8 ;  /* 0x0000000800067882 */ /* 0x000fe20000000000 */
[----:B----4-:R-:W-:-:S04]  /*0280*/  IADD3 R4, PT, PT, R7, R4, R5 ;  /* 0x0000000407047210 */ /* 0x010fc80007ffe005 */
[----:B-----5:R-:W-:-:S04]  /*0290*/  IADD3 R4, PT, PT, R10, R4, R11 ;  /* 0x000000040a047210 */ /* 0x020fc80007ffe00b */
[----:B--2---:R-:W-:-:S04]  /*02a0*/  IADD3 R4, PT, PT, R12, R4, R13 ;  /* 0x000000040c047210 */ /* 0x004fc80007ffe00d */
[----:B---3--:R-:W-:-:S04]  /*02b0*/  IADD3 R4, PT, PT, R14, R4, R15 ;  /* 0x000000040e047210 */ /* 0x008fc80007ffe00f */
[----:B------:R-:W-:-:S04]  /*02c0*/  IADD3 R4, PT, PT, R16, R4, R17 ;  /* 0x0000000410047210 */ /* 0x000fc80007ffe011 */
[----:B------:R-:W-:-:S04]  /*02d0*/  IADD3 R4, PT, PT, R20, R4, R21 ;  /* 0x0000000414047210 */ /* 0x000fc80007ffe015 */
[----:B------:R-:W-:-:S04]  /*02e0*/  IADD3 R4, PT, PT, R22, R4, R23 ;  /* 0x0000000416047210 */ /* 0x000fc80007ffe017 */
[----:B------:R-:W-:-:S04]  /*02f0*/  IADD3 R4, PT, PT, R24, R4, R25 ;  /* 0x0000000418047210 */ /* 0x000fc80007ffe019 */
[----:B------:R-:W-:-:S05]  /*0300*/  IADD3 R4, PT, PT, R26, R4, R27 ;  /* 0x000000041a047210 */ /* 0x000fca0007ffe01b */
[----:B------:R-:W-:-:S04]  /*0310*/  IMAD.IADD R4, R4, 0x1, R29 ;  /* 0x0000000104047824 */ /* 0x000fc800078e021d */
[----:B------:R-:W-:-:S05]  /*0320*/  IMAD.HI R4, R4, 0x66666667, RZ ;  /* 0x6666666704047827 */ /* 0x000fca00078e02ff */
[----:B------:R-:W-:-:S04]  /*0330*/  SHF.R.U32.HI R3, RZ, 0x1f, R4 ;  /* 0x0000001fff037819 */ /* 0x000fc80000011604 */
[----:B------:R-:W-:-:S06]  /*0340*/  LEA.HI.SX32 R3, R4, R3, 0x1d ;  /* 0x0000000304037211 */ /* 0x000fcc00078feaff */
[----:B------:R-:W0:Y:S01]  /*0350*/  I2F.F64 R2, R3 ;  /* 0x0000000300027312 */ /* 0x000e220000201c00 */
[--C-:B------:R-:W-:Y:S02]  /*0360*/  IMAD.MOV.U32 R20, RZ, RZ, R8.reuse ;  /* 0x000000ffff147224 */ /* 0x100fe400078e0008 */
[--C-:B------:R-:W-:Y:S02]  /*0370*/  IMAD.MOV.U32 R21, RZ, RZ, R8.reuse ;  /* 0x000000ffff157224 */ /* 0x100fe400078e0008 */
[--C-:B------:R-:W-:Y:S02]  /*0380*/  IMAD.MOV.U32 R22, RZ, RZ, R8.reuse ;  /* 0x000000ffff167224 */ /* 0x100fe400078e0008 */
[--C-:B------:R-:W-:Y:S02]  /*0390*/  IMAD.MOV.U32 R23, RZ, RZ, R8.reuse ;  /* 0x000000ffff177224 */ /* 0x100fe400078e0008 */
[--C-:B------:R-:W-:Y:S02]  /*03a0*/  IMAD.MOV.U32 R12, RZ, RZ, R8.reuse ;  /* 0x000000ffff0c7224 */ /* 0x100fe400078e0008 */
[----:B------:R-:W-:-:S02]  /*03b0*/  IMAD.MOV.U32 R13, RZ, RZ, R8 ;  /* 0x000000ffff0d7224 */ /* 0x000fc400078e0008 */
        /* <DEDUP_REMOVED lines=8> */
[----:B------:R-:W-:Y:S01]  /*0440*/  IMAD.MOV.U32 R11, RZ, RZ, R8 ;  /* 0x000000ffff0b7224 */ /* 0x000fe200078e0008 */
[----:B------:R1:W-:Y:S04]  /*0450*/  STS.128 [UR5+0x10], R20 ;  /* 0x00001014ff007988 */ /* 0x0003e80008000c05 */
[----:B------:R1:W-:Y:S04]  /*0460*/  STS.128 [UR5+0x20], R12 ;  /* 0x0000200cff007988 */ /* 0x0003e80008000c05 */
[----:B------:R1:W-:Y:S04]  /*0470*/  STS.128 [UR5+0x30], R24 ;  /* 0x00003018ff007988 */ /* 0x0003e80008000c05 */
[----:B------:R1:W-:Y:S04]  /*0480*/  STS.128 [UR5], R8 ;  /* 0x00000008ff007988 */ /* 0x0003e80008000c05 */
[----:B------:R1:W-:Y:S01]  /*0490*/  STS.128 [UR5+0x40], R20 ;  /* 0x00004014ff007988 */ /* 0x0003e20008000c05 */
[----:B0-----:R-:W-:-:S05]  /*04a0*/  UMOV UR5, UR4 ;  /* 0x0000000400057c82 */ /* 0x001fca0008000000 */
.L_x_0:
[----:B-1----:R-:W0:Y:S01]  /*04b0*/  LDS R8, [UR5+-0x8] ;  /* 0xfffff805ff087984 */ /* 0x002e220008000800 */
[----:B------:R-:W-:Y:S01]  /*04c0*/  MOV R14, 0x530 ;  /* 0x00000530000e7802 */ /* 0x000fe20000000f00 */
[----:B0-----:R-:W0:Y:S02]  /*04d0*/  I2F.F64 R20, R8 ;  /* 0x0000000800147312 */ /* 0x001e240000201c00 */
[----:B0-----:R-:W-:-:S08]  /*04e0*/  DADD R20, -R2, R20 ;  /* 0x0000000002147229 */ /* 0x001fd00000000114 */
[----:B------:R-:W-:-:S10]  /*04f0*/  DADD R4, -RZ, |R20| ;  /* 0x00000000ff047229 */ /* 0x000fd40000000514 */
[----:B------:R-:W-:Y:S02]  /*0500*/  IMAD.MOV.U32 R8, RZ, RZ, R4 ;  /* 0x000000ffff087224 */ /* 0x000fe400078e0004 */
[----:B------:R-:W-:-:S07]  /*0510*/  IMAD.MOV.U32 R7, RZ, RZ, R5 ;  /* 0x000000ffff077224 */ /* 0x000fce00078e0005 */
[----:B------:R-:W-:Y:S05]  /*0520*/  CALL.REL.NOINC `($_Z17calculateAllStepsPi$__internal_accurate_pow) ;  /* 0x0000001000107944 */ /* 0x000fea0003c00000 */
[----:B------:R-:W0:Y:S01]  /*0530*/  LDS R7, [UR5+-0x4] ;  /* 0xfffffc05ff077984 */ /* 0x000e220008000800 */
[C---:B------:R-:W-:Y:S01]  /*0540*/  DADD R8, R20.reuse, 2 ;  /* 0x4000000014087429 */ /* 0x040fe20000000000 */
[----:B------:R-:W-:Y:S01]  /*0550*/  MOV R14, 0x680 ;  /* 0x00000680000e7802 */ /* 0x000fe20000000f00 */
[C---:B------:R-:W-:Y:S02]  /*0560*/  DSETP.NEU.AND P1, PT, |R20|.reuse, +INF , PT ;  /* 0x7ff000001400742a */ /* 0x040fe40003f2d200 */
[----:B------:R-:W-:-:S06]  /*0570*/  DSETP.NEU.AND P2, PT, R20, RZ, PT ;  /* 0x000000ff1400722a */ /* 0x000fcc0003f4d000 */
[----:B------:R-:W-:Y:S02]  /*0580*/  LOP3.LUT R8, R9, 0x7ff00000, RZ, 0xc0, !PT ;  /* 0x7ff0000009087812 */ /* 0x000fe400078ec0ff */
[----:B------:R-:W-:Y:S02]  /*0590*/  FSEL R9, R5, RZ, P2 ;  /* 0x000000ff05097208 */ /* 0x000fe40001000000 */
[----:B------:R-:W-:Y:S02]  /*05a0*/  ISETP.NE.AND P0, PT, R8, 0x7ff00000, PT ;  /* 0x7ff000000800780c */ /* 0x000fe40003f05270 */
[----:B------:R-:W-:Y:S01]  /*05b0*/  FSEL R8, R4, RZ, P2 ;  /* 0x000000ff04087208 */ /* 0x000fe20001000000 */
[----:B------:R-:W-:Y:S01]  /*05c0*/  DSETP.NEU.AND P2, PT, R20, 1, PT ;  /* 0x3ff000001400742a */ /* 0x000fe20003f4d000 */
[----:B------:R-:W-:Y:S02]  /*05d0*/  @!P1 FSEL R9, R9, +QNAN , P0 ;  /* 0x7ff0000009099808 */ /* 0x000fe40000000000 */
[----:B------:R-:W-:-:S03]  /*05e0*/  @!P1 FSEL R8, R8, RZ, P0 ;  /* 0x000000ff08089208 */ /* 0x000fc60000000000 */
[----:B------:R-:W-:Y:S02]  /*05f0*/  FSEL R21, R9, 1.875, P2 ;  /* 0x3ff0000009157808 */ /* 0x000fe40001000000 */
[----:B------:R-:W-:-:S06]  /*0600*/  FSEL R20, R8, RZ, P2 ;  /* 0x000000ff08147208 */ /* 0x000fcc0001000000 */
[----:B------:R-:W-:Y:S01]  /*0610*/  DADD R20, R18, R20 ;  /* 0x0000000012147229 */ /* 0x000fe20000000014 */
[----:B0-----:R-:W0:Y:S02]  /*0620*/  I2F.F64 R16, R7 ;  /* 0x0000000700107312 */ /* 0x001e240000201c00 */
[----:B0-----:R-:W-:-:S08]  /*0630*/  DADD R16, -R2, R16 ;  /* 0x0000000002107229 */ /* 0x001fd00000000110 */
[----:B------:R-:W-:-:S10]  /*0640*/  DADD R4, -RZ, |R16| ;  /* 0x00000000ff047229 */ /* 0x000fd40000000510 */
[----:B------:R-:W-:Y:S02]  /*0650*/  IMAD.MOV.U32 R8, RZ, RZ, R4 ;  /* 0x000000ffff087224 */ /* 0x000fe400078e0004 */
[----:B------:R-:W-:-:S07]  /*0660*/  IMAD.MOV.U32 R7, RZ, RZ, R5 ;  /* 0x000000ffff077224 */ /* 0x000fce00078e0005 */
[----:B------:R-:W-:Y:S05]  /*0670*/  CALL.REL.NOINC `($_Z17calculateAllStepsPi$__internal_accurate_pow) ;  /* 0x0000000c00bc7944 */ /* 0x000fea0003c00000 */
[----:B------:R-:W0:Y:S01]  /*0680*/  LDS R7, [UR5] ;  /* 0x00000005ff077984 */ /* 0x000e220008000800 */
        /* <DEDUP_REMOVED lines=9> */
[----:B------:R-:W-:Y:S02]  /*0720*/  @!P1 FSEL R4, R4, RZ, P0 ;  /* 0x000000ff04049208 */ /* 0x000fe40000000000 */
[----:B------:R-:W-:-:S03]  /*0730*/  @!P1 FSEL R5, R5, +QNAN , P0 ;  /* 0x7ff0000005059808 */ /* 0x000fc60000000000 */
[----:B------:R-:W-:Y:S02]  /*0740*/  FSEL R4, R4, RZ, P2 ;  /* 0x000000ff04047208 */ /* 0x000fe40001000000 */
[----:B------:R-:W-:-:S06]  /*0750*/  FSEL R5, R5, 1.875, P2 ;  /* 0x3ff0000005057808 */ /* 0x000fcc0001000000 */
[----:B------:R-:W-:Y:S01]  /*0760*/  DADD R20, R20, R4 ;  /* 0x0000000014147229 */ /* 0x000fe20000000004 */
[----:B0-----:R-:W0:Y:S02]  /*0770*/  I2F.F64 R18, R7 ;  /* 0x0000000700127312 */ /* 0x001e240000201c00 */
[----:B0-----:R-:W-:-:S08]  /*0780*/  DADD R18, -R2, R18 ;  /* 0x0000000002127229 */ /* 0x001fd00000000112 */
[----:B------:R-:W-:-:S10]  /*0790*/  DADD R8, -RZ, |R18| ;  /* 0x00000000ff087229 */ /* 0x000fd40000000512 */
[----:B------:R-:W-:-:S07]  /*07a0*/  IMAD.MOV.U32 R7, RZ, RZ, R9 ;  /* 0x000000ffff077224 */ /* 0x000fce00078e0009 */
[----:B------:R-:W-:Y:S05]  /*07b0*/  CALL.REL.NOINC `($_Z17calculateAllStepsPi$__internal_accurate_pow) ;  /* 0x0000000c006c7944 */ /* 0x000fea0003c00000 */
[----:B------:R-:W0:Y:S01]  /*07c0*/  LDS R7, [UR5+0x4] ;  /* 0x00000405ff077984 */ /* 0x000e220008000800 */
        /* <DEDUP_REMOVED lines=20> */
[C---:B------:R-:W-:Y:S01]  /*0910*/  DADD R8, R16.reuse, 2 ;  /* 0x4000000010087429 */ /* 0x040fe20000000000 */
[----:B------:R-:W-:Y:S01]  /*0920*/  UIADD3 UR6, UPT, UPT, UR6, 0x10, URZ ;  /* 0x0000001006067890 */ /* 0x000fe2000fffe0ff */
[C---:B------:R-:W-:Y:S01]  /*0930*/  DSETP.NEU.AND P1, PT, |R16|.reuse, +INF , PT ;  /* 0x7ff000001000742a */ /* 0x040fe20003f2d200 */
[----:B------:R-:W-:Y:S01]  /*0940*/  UIADD3 UR5, UPT, UPT, UR5, 0x10, URZ ;  /* 0x0000001005057890 */ /* 0x000fe2000fffe0ff */
[----:B------:R-:W-:Y:S01]  /*0950*/  DSETP.NEU.AND P2, PT, R16, RZ, PT ;  /* 0x000000ff1000722a */ /* 0x000fe20003f4d000 */
[----:B------:R-:W-:-:S05]  /*0960*/  UISETP.NE.AND UP0, UPT, UR6, 0x58, UPT ;  /* 0x000000580600788c */ /* 0x000fca000bf05270 */
        /* <DEDUP_REMOVED lines=10> */
[----:B------:R-:W-:Y:S10]  /*0a10*/  BRA.U UP0, `(.L_x_0) ;  /* 0xfffffff900a47547 */ /* 0x000ff4000b83ffff */
[----:B------:R-:W0:Y:S01]  /*0a20*/  MUFU.RCP64H R3, 20 ;  /* 0x4034000000037908 */ /* 0x000e220000001800 */
[----:B------:R-:W-:Y:S01]  /*0a30*/  IMAD.MOV.U32 R8, RZ, RZ, 0x0 ;  /* 0x00000000ff087424 */ /* 0x000fe200078e00ff */
[----:B------:R-:W-:Y:S01]  /*0a40*/  FSETP.GEU.AND P1, PT, |R19|, 6.5827683646048100446e-37, PT ;  /* 0x036000001300780b */ /* 0x000fe20003f2e200 */
[----:B------:R-:W-:Y:S02]  /*0a50*/  IMAD.MOV.U32 R9, RZ, RZ, 0x40340000 ;  /* 0x40340000ff097424 */ /* 0x000fe400078e00ff */
[----:B------:R-:W-:-:S06]  /*0a60*/  IMAD.MOV.U32 R2, RZ, RZ, 0x1 ;  /* 0x00000001ff027424 */ /* 0x000fcc00078e00ff */
[----:B0-----:R-:W-:-:S08]  /*0a70*/  DFMA R4, R2, -R8, 1 ;  /* 0x3ff000000204742b */ /* 0x001fd00000000808 */
[----:B------:R-:W-:-:S08]  /*0a80*/  DFMA R4, R4, R4, R4 ;  /* 0x000000040404722b */ /* 0x000fd00000000004 */
[----:B------:R-:W-:-:S08]  /*0a90*/  DFMA R4, R2, R4, R2 ;  /* 0x000000040204722b */ /* 0x000fd00000000002 */
[----:B------:R-:W-:-:S08]  /*0aa0*/  DFMA R2, R4, -R8, 1 ;  /* 0x3ff000000402742b */ /* 0x000fd00000000808 */
[----:B------:R-:W-:-:S08]  /*0ab0*/  DFMA R2, R4, R2, R4 ;  /* 0x000000020402722b */ /* 0x000fd00000000004 */
[----:B------:R-:W-:-:S08]  /*0ac0*/  DMUL R4, R18, R2 ;  /* 0x0000000212047228 */ /* 0x000fd00000000000 */
[----:B------:R-:W-:-:S08]  /*0ad0*/  DFMA R8, R4, -20, R18 ;  /* 0xc03400000408782b */ /* 0x000fd00000000012 */
[----:B------:R-:W-:-:S10]  /*0ae0*/  DFMA R2, R2, R8, R4 ;  /* 0x000000080202722b */ /* 0x000fd40000000004 */
[----:B------:R-:W-:-:S05]  /*0af0*/  FFMA R4, RZ, 2.8125, R3 ;  /* 0x40340000ff047823 */ /* 0x000fca0000000003 */
[----:B------:R-:W-:-:S13]  /*0b00*/  FSETP.GT.AND P0, PT, |R4|, 1.469367938527859385e-39, PT ;  /* 0x001000000400780b */ /* 0x000fda0003f04200 */
[----:B------:R-:W-:Y:S05]  /*0b10*/  @P0 BRA P1, `(.L_x_1) ;  /* 0x0000000000100947 */ /* 0x000fea0000800000 */
[----:B------:R-:W-:-:S07]  /*0b20*/  MOV R2, 0xb40 ;  /* 0x00000b4000027802 */ /* 0x000fce0000000f00 */
[----:B------:R-:W-:Y:S05]  /*0b30*/  CALL.REL.NOINC `($__internal_0_$__cuda_sm20_div_rn_f64_full) ;  /* 0x0000000000ac7944 */ /* 0x000fea0003c00000 */
[----:B------:R-:W-:Y:S02]  /*0b40*/  IMAD.MOV.U32 R2, RZ, RZ, R14 ;  /* 0x000000ffff027224 */ /* 0x000fe400078e000e */
[----:B------:R-:W-:-:S07]  /*0b50*/  IMAD.MOV.U32 R3, RZ, RZ, R15 ;  /* 0x000000ffff037224 */ /* 0x000fce00078e000f */
.L_x_1:
[----:B------:R-:W0:Y:S01]  /*0b60*/  MUFU.RSQ64H R5, R3 ;  /* 0x0000000300057308 */ /* 0x000e220000001c00 */
[----:B------:R-:W-:Y:S02]  /*0b70*/  VIADD R4, R3, 0xfcb00000 ;  /* 0xfcb0000003047836 */ /* 0x000fe40000000000 */
[----:B------:R-:W-:Y:S02]  /*0b80*/  IMAD.MOV.U32 R10, RZ, RZ, 0x0 ;  /* 0x00000000ff0a7424 */ /* 0x000fe400078e00ff */
[----:B------:R-:W-:Y:S01]  /*0b90*/  IMAD.MOV.U32 R11, RZ, RZ, 0x3fd80000 ;  /* 0x3fd80000ff0b7424 */ /* 0x000fe200078e00ff */
[----:B------:R-:W-:Y:S01]  /*0ba0*/  ISETP.GE.U32.AND P0, PT, R4, 0x7ca00000, PT ;  /* 0x7ca000000400780c */ /* 0x000fe20003f06070 */
[----:B0-----:R-:W-:-:S08]  /*0bb0*/  DMUL R8, R4, R4 ;  /* 0x0000000404087228 */ /* 0x001fd00000000000 */
[----:B------:R-:W-:-:S08]  /*0bc0*/  DFMA R8, -R8, R2, 1 ;  /* 0x3ff000000808742b */ /* 0x000fd00000000102 */
[----:B------:R-:W-:Y:S02]  /*0bd0*/  DFMA R10, R8, R10, 0.5 ;  /* 0x3fe00000080a742b */ /* 0x000fe4000000000a */
[----:B------:R-:W-:-:S08]  /*0be0*/  DMUL R8, R4, R8 ;  /* 0x0000000804087228 */ /* 0x000fd00000000000 */
[----:B------:R-:W-:-:S08]  /*0bf0*/  DFMA R12, R10, R8, R4 ;  /* 0x000000080a0c722b */ /* 0x000fd00000000004 */
[----:B------:R-:W-:Y:S02]  /*0c00*/  DMUL R14, R12, R2 ;  /* 0x000000020c0e7228 */ /* 0x000fe40000000000 */
[----:B------:R-:W-:Y:S02]  /*0c10*/  VIADD R11, R13, 0xfff00000 ;  /* 0xfff000000d0b7836 */ /* 0x000fe40000000000 */
[----:B------:R-:W-:-:S04]  /*0c20*/  IMAD.MOV.U32 R10, RZ, RZ, R12 ;  /* 0x000000ffff0a7224 */ /* 0x000fc800078e000c */
[----:B------:R-:W-:-:S08]  /*0c30*/  DFMA R16, R14, -R14, R2 ;  /* 0x8000000e0e10722b */ /* 0x000fd00000000002 */
[----:B------:R-:W-:Y:S01]  /*0c40*/  DFMA R8, R16, R10, R14 ;  /* 0x0000000a1008722b */ /* 0x000fe2000000000e */
[----:B------:R-:W-:Y:S10]  /*0c50*/  @!P0 BRA `(.L_x_2) ;  /* 0x0000000000108947 */ /* 0x000ff40003800000 */
[----:B------:R-:W-:Y:S01]  /*0c60*/  MOV R8, R2 ;  /* 0x0000000200087202 */ /* 0x000fe20000000f00 */
[----:B------:R-:W-:Y:S01]  /*0c70*/  IMAD.MOV.U32 R9, RZ, RZ, R3 ;  /* 0x000000ffff097224 */ /* 0x000fe200078e0003 */
[----:B------:R-:W-:-:S07]  /*0c80*/  MOV R2, 0xca0 ;  /* 0x00000ca000027802 */ /* 0x000fce0000000f00 */
[----:B------:R-:W-:Y:S05]  /*0c90*/  CALL.REL.NOINC `($__internal_1_$__cuda_sm20_dsqrt_rn_f64_mediumpath_v1) ;  /* 0x00000004008c7944 */ /* 0x000fea0003c00000 */
.L_x_2:
[C---:B------:R-:W-:Y:S02]  /*0ca0*/  IMAD R3, R0.reuse, 0x8, R1 ;  /* 0x0000000800037824 */ /* 0x040fe400078e0201 */
[----:B------:R-:W-:-:S03]  /*0cb0*/  VIADD R0, R0, 0x1 ;  /* 0x0000000100007836 */ /* 0x000fc60000000000 */
[----:B------:R1:W-:Y:S02]  /*0cc0*/  STL.64 [R3], R8 ;  /* 0x0000000803007387 */ /* 0x0003e40000100a00 */
[----:B------:R-:W-:-:S13]  /*0cd0*/  ISETP.NE.AND P0, PT, R0, 0x32, PT ;  /* 0x000000320000780c */ /* 0x000fda0003f05270 */
[----:B-1----:R-:W-:Y:S05]  /*0ce0*/  @P0 BRA `(.L_x_3) ;  /* 0xfffffff000f00947 */ /* 0x002fea000383ffff */
[----:B------:R-:W2:Y:S01]  /*0cf0*/  LDL.64 R2, [R1] ;  /* 0x0000000001027983 */ /* 0x000ea20000100a00 */
[----:B------:R-:W0:Y:S01]  /*0d00*/  S2UR UR5, SR_CgaCtaId ;  /* 0x00000000000579c3 */ /* 0x000e220000008800 */
[----:B------:R-:W-:Y:S01]  /*0d10*/  UMOV UR4, 0x400 ;  /* 0x0000040000047882 */ /* 0x000fe20000000000 */
[----:B------:R-:W-:Y:S01]  /*0d20*/  MOV R0, 0x0 ;  /* 0x0000000000007802 */ /* 0x000fe20000000f00 */
[----:B------:R-:W1:Y:S01]  /*0d30*/  LDCU.64 UR8, c[0x4][0x8] ;  /* 0x01000100ff0877ac */ /* 0x000e620008000a00 */
[----:B------:R-:W-:-:S04]  /*0d40*/  IADD3 R6, P0, P1, R1, 0x190, R6 ;  /* 0x0000019001067810 */ /* 0x000fc8000791e006 */
[----:B------:R3:W4:Y:S01]  /*0d50*/  LDC.64 R8, c[0x4][R0] ;  /* 0x0100000000087b82 */ /* 0x0007220000000a00 */
[----:B------:R-:W-:Y:S01]  /*0d60*/  IADD3.X R7, PT, PT, RZ, UR7, RZ, P0, P1 ;  /* 0x00000007ff077c10 */ /* 0x000fe200087e24ff */
[----:B-1----:R-:W-:Y:S02]  /*0d70*/  IMAD.U32 R4, RZ, RZ, UR8 ;  /* 0x00000008ff047e24 */ /* 0x002fe4000f8e00ff */
[----:B------:R-:W-:Y:S01]  /*0d80*/  IMAD.U32 R5, RZ, RZ, UR9 ;  /* 0x00000009ff057e24 */ /* 0x000fe2000f8e00ff */
[----:B0-----:R-:W-:-:S09]  /*0d90*/  ULEA UR4, UR5, UR4, 0x18 ;  /* 0x0000000405047291 */ /* 0x001fd2000f8ec0ff */
[----:B------:R-:W-:Y:S04]  /*0da0*/  STS [UR4+0x50], RZ ;  /* 0x000050ffff007988 */ /* 0x000fe80008000804 */
[----:B--2-4-:R3:W-:Y:S02]  /*0db0*/  STL.64 [R1+0x190], R2 ;  /* 0x0001900201007387 */ /* 0x0147e40000100a00 */
[----:B------:R-:W-:-:S07]  /*0dc0*/  LEPC R20, `(.L_x_4) ;  /* 0x000000001014794e */ /* 0x000fce0000000000 */
[----:B---3--:R-:W-:Y:S05]  /*0dd0*/  CALL.ABS.NOINC R8 ;  /* 0x0000000008007343 */ /* 0x008fea0003c00000 */
.L_x_4:
[----:B------:R-:W-:Y:S05]  /*0de0*/  EXIT ;  /* 0x000000000000794d */ /* 0x000fea0003800000 */
        .weak           $__internal_0_$__cuda_sm20_div_rn_f64_full
        .type           $__internal_0_$__cuda_sm20_div_rn_f64_full,@function
        .size           $__internal_0_$__cuda_sm20_div_rn_f64_full,($__internal_1_$__cuda_sm20_dsqrt_rn_f64_mediumpath_v1 - $__internal_0_$__cuda_sm20_div_rn_f64_full)
$__internal_0_$__cuda_sm20_div_rn_f64_full:
[----:B------:R-:W-:Y:S02]  /*0df0*/  IMAD.MOV.U32 R5, RZ, RZ, 0x3ff40000 ;  /* 0x3ff40000ff057424 */ /* 0x000fe400078e00ff */
[----:B------:R-:W-:Y:S02]  /*0e00*/  IMAD.MOV.U32 R4, RZ, RZ, 0x0 ;  /* 0x00000000ff047424 */ /* 0x000fe400078e00ff */
[----:B------:R-:W0:Y:S01]  /*0e10*/  MUFU.RCP64H R11, R5 ;  /* 0x00000005000b7308 */ /* 0x000e220000001800 */
[----:B------:R-:W-:Y:S02]  /*0e20*/  IMAD.MOV.U32 R10, RZ, RZ, 0x1 ;  /* 0x00000001ff0a7424 */ /* 0x000fe400078e00ff */
[----:B------:R-:W-:Y:S02]  /*0e30*/  IMAD.MOV.U32 R9, RZ, RZ, R19 ;  /* 0x000000ffff097224 */ /* 0x000fe400078e0013 */
[----:B------:R-:W-:Y:S02]  /*0e40*/  IMAD.MOV.U32 R3, RZ, RZ, 0x1ca00000 ;  /* 0x1ca00000ff037424 */ /* 0x000fe400078e00ff */
[----:B------:R-:W-:Y:S01]  /*0e50*/  IMAD.MOV.U32 R8, RZ, RZ, R18 ;  /* 0x000000ffff087224 */ /* 0x000fe200078e0012 */
[C---:B------:R-:W-:Y:S01]  /*0e60*/  FSETP.GEU.AND P1, PT, |R9|.reuse, 1.469367938527859385e-39, PT ;  /* 0x001000000900780b */ /* 0x040fe20003f2e200 */
[----:B------:R-:W-:Y:S01]  /*0e70*/  IMAD.MOV.U32 R20, RZ, RZ, 0x40300000 ;  /* 0x40300000ff147424 */ /* 0x000fe200078e00ff */
[----:B------:R-:W-:-:S03]  /*0e80*/  LOP3.LUT R22, R9, 0x7ff00000, RZ, 0xc0, !PT ;  /* 0x7ff0000009167812 */ /* 0x000fc600078ec0ff */
[----:B------:R-:W-:Y:S01]  /*0e90*/  VIADD R23, R20, 0xffffffff ;  /* 0xffffffff14177836 */ /* 0x000fe20000000000 */
[----:B------:R-:W-:Y:S01]  /*0ea0*/  ISETP.GE.U32.AND P0, PT, R22, 0x40300000, PT ;  /* 0x403000001600780c */ /* 0x000fe20003f06070 */
[----:B------:R-:W-:Y:S01]  /*0eb0*/  IMAD.MOV.U32 R7, RZ, RZ, R22 ;  /* 0x000000ffff077224 */ /* 0x000fe200078e0016 */
[----:B0-----:R-:W-:Y:S02]  /*0ec0*/  DFMA R12, R10, -R4, 1 ;  /* 0x3ff000000a0c742b */ /* 0x001fe40000000804 */
[----:B------:R-:W-:-:S06]  /*0ed0*/  SEL R3, R3, 0x63400000, !P0 ;  /* 0x6340000003037807 */ /* 0x000fcc0004000000 */
[----:B------:R-:W-:-:S08]  /*0ee0*/  DFMA R12, R12, R12, R12 ;  /* 0x0000000c0c0c722b */ /* 0x000fd0000000000c */
[----:B------:R-:W-:Y:S01]  /*0ef0*/  DFMA R14, R10, R12, R10 ;  /* 0x0000000c0a0e722b */ /* 0x000fe2000000000a */
[C-C-:B------:R-:W-:Y:S01]  /*0f00*/  @!P1 LOP3.LUT R12, R3.reuse, 0x80000000, R9.reuse, 0xf8, !PT ;  /* 0x80000000030c9812 */ /* 0x140fe200078ef809 */
[----:B------:R-:W-:Y:S01]  /*0f10*/  IMAD.MOV.U32 R10, RZ, RZ, R8 ;  /* 0x000000ffff0a7224 */ /* 0x000fe200078e0008 */
[----:B------:R-:W-:Y:S02]  /*0f20*/  LOP3.LUT R11, R3, 0x800fffff, R9, 0xf8, !PT ;  /* 0x800fffff030b7812 */ /* 0x000fe400078ef809 */
[----:B------:R-:W-:Y:S01]  /*0f30*/  @!P1 LOP3.LUT R13, R12, 0x100000, RZ, 0xfc, !PT ;  /* 0x001000000c0d9812 */ /* 0x000fe200078efcff */
[----:B------:R-:W-:Y:S02]  /*0f40*/  @!P1 IMAD.MOV.U32 R12, RZ, RZ, RZ ;  /* 0x000000ffff0c9224 */ /* 0x000fe400078e00ff */
[----:B------:R-:W-:-:S04]  /*0f50*/  DFMA R16, R14, -R4, 1 ;  /* 0x3ff000000e10742b */ /* 0x000fc80000000804 */
[----:B------:R-:W-:-:S04]  /*0f60*/  @!P1 DFMA R10, R10, 2, -R12 ;  /* 0x400000000a0a982b */ /* 0x000fc8000000080c */
[----:B------:R-:W-:-:S06]  /*0f70*/  DFMA R16, R14, R16, R14 ;  /* 0x000000100e10722b */ /* 0x000fcc000000000e */
[----:B------:R-:W-:Y:S02]  /*0f80*/  @!P1 LOP3.LUT R7, R11, 0x7ff00000, RZ, 0xc0, !PT ;  /* 0x7ff000000b079812 */ /* 0x000fe400078ec0ff */
[----:B------:R-:W-:-:S03]  /*0f90*/  DMUL R12, R16, R10 ;  /* 0x0000000a100c7228 */ /* 0x000fc60000000000 */
[----:B------:R-:W-:-:S05]  /*0fa0*/  VIADD R21, R7, 0xffffffff ;  /* 0xffffffff07157836 */ /* 0x000fca0000000000 */
[----:B------:R-:W-:Y:S01]  /*0fb0*/  DFMA R14, R12, -R4, R10 ;  /* 0x800000040c0e722b */ /* 0x000fe2000000000a */
[----:B------:R-:W-:-:S04]  /*0fc0*/  ISETP.GT.U32.AND P0, PT, R21, 0x7feffffe, PT ;  /* 0x7feffffe1500780c */ /* 0x000fc80003f04070 */
[----:B------:R-:W-:-:S03]  /*0fd0*/  ISETP.GT.U32.OR P0, PT, R23, 0x7feffffe, P0 ;  /* 0x7feffffe1700780c */ /* 0x000fc60000704470 */
[----:B------:R-:W-:-:S10]  /*0fe0*/  DFMA R12, R16, R14, R12 ;  /* 0x0000000e100c722b */ /* 0x000fd4000000000c */
[----:B------:R-:W-:Y:S05]  /*0ff0*/  @P0 BRA `(.L_x_5) ;  /* 0x0000000000680947 */ /* 0x000fea0003800000 */
[----:B------:R-:W-:-:S05]  /*1000*/  IMAD.MOV.U32 R7, RZ, RZ, 0x40300000 ;  /* 0x40300000ff077424 */ /* 0x000fca00078e00ff */
[----:B------:R-:W-:-:S04]  /*1010*/  VIADDMNMX R7, R22, -R7, 0xb9600000, !PT ;  /* 0xb960000016077446 */ /* 0x000fc80007800907 */
[----:B------:R-:W-:-:S05]  /*1020*/  VIMNMX R8, PT, PT, R7, 0x46a00000, PT ;  /* 0x46a0000007087848 */ /* 0x000fca0003fe0100 */
[----:B------:R-:W-:Y:S02]  /*1030*/  IMAD.IADD R7, R8, 0x1, -R3 ;  /* 0x0000000108077824 */ /* 0x000fe400078e0a03 */
[----:B------:R-:W-:Y:S02]  /*1040*/  IMAD.MOV.U32 R8, RZ, RZ, RZ ;  /* 0x000000ffff087224 */ /* 0x000fe400078e00ff */
[----:B------:R-:W-:-:S06]  /*1050*/  VIADD R9, R7, 0x7fe00000 ;  /* 0x7fe0000007097836 */ /* 0x000fcc0000000000 */
[----:B------:R-:W-:-:S10]  /*1060*/  DMUL R14, R12, R8 ;  /* 0x000000080c0e7228 */ /* 0x000fd40000000000 */
[----:B------:R-:W-:-:S13]  /*1070*/  FSETP.GTU.AND P0, PT, |R15|, 1.469367938527859385e-39, PT ;  /* 0x001000000f00780b */ /* 0x000fda0003f0c200 */
[----:B------:R-:W-:Y:S05]  /*1080*/  @P0 BRA `(.L_x_6) ;  /* 0x0000000000880947 */ /* 0x000fea0003800000 */
[----:B------:R-:W-:Y:S01]  /*1090*/  DFMA R4, R12, -R4, R10 ;  /* 0x800000040c04722b */ /* 0x000fe2000000000a */
[----:B------:R-:W-:-:S09]  /*10a0*/  IMAD.MOV.U32 R8, RZ, RZ, RZ ;  /* 0x000000ffff087224 */ /* 0x000fd200078e00ff */
[C---:B------:R-:W-:Y:S02]  /*10b0*/  FSETP.NEU.AND P0, PT, R5.reuse, RZ, PT ;  /* 0x000000ff0500720b */ /* 0x040fe40003f0d000 */
[----:B------:R-:W-:-:S04]  /*10c0*/  LOP3.LUT R3, R5, 0x40340000, RZ, 0x3c, !PT ;  /* 0x4034000005037812 */ /* 0x000fc800078e3cff */
[----:B------:R-:W-:-:S04]  /*10d0*/  LOP3.LUT R3, R3, 0x80000000, RZ, 0xc0, !PT ;  /* 0x8000000003037812 */ /* 0x000fc800078ec0ff */
[----:B------:R-:W-:-:S03]  /*10e0*/  LOP3.LUT R9, R3, R9, RZ, 0xfc, !PT ;  /* 0x0000000903097212 */ /* 0x000fc600078efcff */
[----:B------:R-:W-:Y:S05]  /*10f0*/  @!P0 BRA `(.L_x_6) ;  /* 0x00000000006c8947 */ /* 0x000fea0003800000 */
[----:B------:R-:W-:Y:S01]  /*1100*/  IMAD.MOV R5, RZ, RZ, -R7 ;  /* 0x000000ffff057224 */ /* 0x000fe200078e0a07 */
[----:B------:R-:W-:Y:S01]  /*1110*/  MOV R4, RZ ;  /* 0x000000ff00047202 */ /* 0x000fe20000000f00 */
[----:B------:R-:W-:-:S05]  /*1120*/  DMUL.RP R8, R12, R8 ;  /* 0x000000080c087228 */ /* 0x000fca0000008000 */
[----:B------:R-:W-:-:S05]  /*1130*/  DFMA R4, R14, -R4, R12 ;  /* 0x800000040e04722b */ /* 0x000fca000000000c */
[----:B------:R-:W-:Y:S02]  /*1140*/  LOP3.LUT R3, R9, R3, RZ, 0x3c, !PT ;  /* 0x0000000309037212 */ /* 0x000fe400078e3cff */
[----:B------:R-:W-:-:S04]  /*1150*/  IADD3 R4, PT, PT, -R7, -0x43300000, RZ ;  /* 0xbcd0000007047810 */ /* 0x000fc80007ffe1ff */
[----:B------:R-:W-:-:S04]  /*1160*/  FSETP.NEU.AND P0, PT, |R5|, R4, PT ;  /* 0x000000040500720b */ /* 0x000fc80003f0d200 */
[----:B------:R-:W-:Y:S02]  /*1170*/  FSEL R14, R8, R14, !P0 ;  /* 0x0000000e080e7208 */ /* 0x000fe40004000000 */
[----:B------:R-:W-:Y:S01]  /*1180*/  FSEL R15, R3, R15, !P0 ;  /* 0x0000000f030f7208 */ /* 0x000fe20004000000 */
[----:B------:R-:W-:Y:S06]  /*1190*/  BRA `(.L_x_6) ;  /* 0x0000000000447947 */ /* 0x000fec0003800000 */
.L_x_5:
[----:B------:R-:W-:-:S14]  /*11a0*/  DSETP.NAN.AND P0, PT, R8, R8, PT ;  /* 0x000000080800722a */ /* 0x000fdc0003f08000 */
[----:B------:R-:W-:Y:S05]  /*11b0*/  @P0 BRA `(.L_x_7) ;  /* 0x0000000000340947 */ /* 0x000fea0003800000 */
[----:B------:R-:W-:Y:S01]  /*11c0*/  ISETP.NE.AND P0, PT, R7, R20, PT ;  /* 0x000000140700720c */ /* 0x000fe20003f05270 */
[----:B------:R-:W-:Y:S02]  /*11d0*/  IMAD.MOV.U32 R14, RZ, RZ, 0x0 ;  /* 0x00000000ff0e7424 */ /* 0x000fe400078e00ff */
[----:B------:R-:W-:-:S10]  /*11e0*/  IMAD.MOV.U32 R15, RZ, RZ, -0x80000 ;  /* 0xfff80000ff0f7424 */ /* 0x000fd400078e00ff */
[----:B------:R-:W-:Y:S05]  /*11f0*/  @!P0 BRA `(.L_x_6) ;  /* 0x00000000002c8947 */ /* 0x000fea0003800000 */
[----:B------:R-:W-:Y:S02]  /*1200*/  ISETP.NE.AND P0, PT, R7, 0x7ff00000, PT ;  /* 0x7ff000000700780c */ /* 0x000fe40003f05270 */
[----:B------:R-:W-:Y:S02]  /*1210*/  LOP3.LUT R8, R9, 0x40340000, RZ, 0x3c, !PT ;  /* 0x4034000009087812 */ /* 0x000fe400078e3cff */
[----:B------:R-:W-:Y:S02]  /*1220*/  ISETP.EQ.OR P0, PT, R20, RZ, !P0 ;  /* 0x000000ff1400720c */ /* 0x000fe40004702670 */
[----:B------:R-:W-:-:S11]  /*1230*/  LOP3.LUT R15, R8, 0x80000000, RZ, 0xc0, !PT ;  /* 0x80000000080f7812 */ /* 0x000fd600078ec0ff */
[----:B------:R-:W-:Y:S01]  /*1240*/  @P0 LOP3.LUT R3, R15, 0x7ff00000, RZ, 0xfc, !PT ;  /* 0x7ff000000f030812 */ /* 0x000fe200078efcff */
[----:B------:R-:W-:Y:S02]  /*1250*/  @!P0 IMAD.MOV.U32 R14, RZ, RZ, RZ ;  /* 0x000000ffff0e8224 */ /* 0x000fe400078e00ff */
[----:B------:R-:W-:Y:S02]  /*1260*/  @P0 IMAD.MOV.U32 R14, RZ, RZ, RZ ;  /* 0x000000ffff0e0224 */ /* 0x000fe400078e00ff */
[----:B------:R-:W-:Y:S01]  /*1270*/  @P0 IMAD.MOV.U32 R15, RZ, RZ, R3 ;  /* 0x000000ffff0f0224 */ /* 0x000fe200078e0003 */
[----:B------:R-:W-:Y:S06]  /*1280*/  BRA `(.L_x_6) ;  /* 0x0000000000087947 */ /* 0x000fec0003800000 */
.L_x_7:
[----:B------:R-:W-:Y:S01]  /*1290*/  LOP3.LUT R15, R9, 0x80000, RZ, 0xfc, !PT ;  /* 0x00080000090f7812 */ /* 0x000fe200078efcff */
[----:B------:R-:W-:-:S07]  /*12a0*/  IMAD.MOV.U32 R14, RZ, RZ, R8 ;  /* 0x000000ffff0e7224 */ /* 0x000fce00078e0008 */
.L_x_6:
[----:B------:R-:W-:-:S04]  /*12b0*/  IMAD.MOV.U32 R3, RZ, RZ, 0x0 ;  /* 0x00000000ff037424 */ /* 0x000fc800078e00ff */
[----:B------:R-:W-:Y:S05]  /*12c0*/  RET.REL.NODEC R2 `(_Z17calculateAllStepsPi) ;  /* 0xffffffec024c7950 */ /* 0x000fea0003c3ffff */
        .weak           $__internal_1_$__cuda_sm20_dsqrt_rn_f64_mediumpath_v1
        .type           $__internal_1_$__cuda_sm20_dsqrt_rn_f64_mediumpath_v1,@function
        .size           $__internal_1_$__cuda_sm20_dsqrt_rn_f64_mediumpath_v1,($_Z17calculateAllStepsPi$__internal_accurate_pow - $__internal_1_$__cuda_sm20_dsqrt_rn_f64_mediumpath_v1)
$__internal_1_$__cuda_sm20_dsqrt_rn_f64_mediumpath_v1:
[----:B------:R-:W-:Y:S01]  /*12d0*/  ISETP.GE.U32.AND P0, PT, R4, -0x3400000, PT ;  /* 0xfcc000000400780c */ /* 0x000fe20003f06070 */
[----:B------:R-:W-:Y:S02]  /*12e0*/  IMAD.MOV.U32 R10, RZ, RZ, R12 ;  /* 0x000000ffff0a7224 */ /* 0x000fe400078e000c */
[----:B------:R-:W-:Y:S02]  /*12f0*/  IMAD.MOV.U32 R4, RZ, RZ, R16 ;  /* 0x000000ffff047224 */ /* 0x000fe400078e0010 */
[----:B------:R-:W-:-:S08]  /*1300*/  IMAD.MOV.U32 R5, RZ, RZ, R17 ;  /* 0x000000ffff057224 */ /* 0x000fd000078e0011 */
[----:B------:R-:W-:Y:S05]  /*1310*/  @!P0 BRA `(.L_x_8) ;  /* 0x0000000000208947 */ /* 0x000fea0003800000 */
[----:B------:R-:W-:-:S10]  /*1320*/  DFMA.RM R4, R4, R10, R14 ;  /* 0x0000000a0404722b */ /* 0x000fd4000000400e */
[----:B------:R-:W-:-:S05]  /*1330*/  IADD3 R10, P0, PT, R4, 0x1, RZ ;  /* 0x00000001040a7810 */ /* 0x000fca0007f1e0ff */
[----:B------:R-:W-:-:S06]  /*1340*/  IMAD.X R11, RZ, RZ, R5, P0 ;  /* 0x000000ffff0b7224 */ /* 0x000fcc00000e0605 */
[----:B------:R-:W-:-:S08]  /*1350*/  DFMA.RP R8, -R4, R10, R8 ;  /* 0x0000000a0408722b */ /* 0x000fd00000008108 */
[----:B------:R-:W-:-:S06]  /*1360*/  DSETP.GT.AND P0, PT, R8, RZ, PT ;  /* 0x000000ff0800722a */ /* 0x000fcc0003f04000 */
[----:B------:R-:W-:Y:S02]  /*1370*/  FSEL R4, R10, R4, P0 ;  /* 0x000000040a047208 */ /* 0x000fe40000000000 */
[----:B------:R-:W-:Y:S01]  /*1380*/  FSEL R5, R11, R5, P0 ;  /* 0x000000050b057208 */ /* 0x000fe20000000000 */
[----:B------:R-:W-:Y:S06]  /*1390*/  BRA `(.L_x_9) ;  /* 0x0000000000647947 */ /* 0x000fec0003800000 */
.L_x_8:
[----:B------:R-:W-:-:S14]  /*13a0*/  DSETP.NE.AND P0, PT, R8, RZ, PT ;  /* 0x000000ff0800722a */ /* 0x000fdc0003f05000 */
[----:B------:R-:W-:Y:S05]  /*13b0*/  @!P0 BRA `(.L_x_10) ;  /* 0x0000000000588947 */ /* 0x000fea0003800000 */
[----:B------:R-:W-:-:S13]  /*13c0*/  ISETP.GE.AND P0, PT, R9, RZ, PT ;  /* 0x000000ff0900720c */ /* 0x000fda0003f06270 */
[----:B------:R-:W-:Y:S02]  /*13d0*/  @!P0 IMAD.MOV.U32 R4, RZ, RZ, 0x0 ;  /* 0x00000000ff048424 */ /* 0x000fe400078e00ff */
[----:B------:R-:W-:Y:S01]  /*13e0*/  @!P0 IMAD.MOV.U32 R5, RZ, RZ, -0x80000 ;  /* 0xfff80000ff058424 */ /* 0x000fe200078e00ff */
[----:B------:R-:W-:Y:S06]  /*13f0*/  @!P0 BRA `(.L_x_9) ;  /* 0x00000000004c8947 */ /* 0x000fec0003800000 */
[----:B------:R-:W-:-:S13]  /*1400*/  ISETP.GT.AND P0, PT, R9, 0x7fefffff, PT ;  /* 0x7fefffff0900780c */ /* 0x000fda0003f04270 */
[----:B------:R-:W-:Y:S05]  /*1410*/  @P0 BRA `(.L_x_10) ;  /* 0x0000000000400947 */ /* 0x000fea0003800000 */
[----:B------:R-:W-:Y:S01]  /*1420*/  DMUL R4, R8, 8.11296384146066816958e+31 ;  /* 0x4690000008047828 */ /* 0x000fe20000000000 */
[----:B------:R-:W-:Y:S02]  /*1430*/  IMAD.MOV.U32 R12, RZ, RZ, 0x0 ;  /* 0x00000000ff0c7424 */ /* 0x000fe400078e00ff */
[----:B------:R-:W-:Y:S02]  /*1440*/  IMAD.MOV.U32 R8, RZ, RZ, RZ ;  /* 0x000000ffff087224 */ /* 0x000fe400078e00ff */
[----:B------:R-:W-:Y:S01]  /*1450*/  IMAD.MOV.U32 R13, RZ, RZ, 0x3fd80000 ;  /* 0x3fd80000ff0d7424 */ /* 0x000fe200078e00ff */
[----:B------:R-:W0:Y:S03]  /*1460*/  MUFU.RSQ64H R9, R5 ;  /* 0x0000000500097308 */ /* 0x000e260000001c00 */
[----:B0-----:R-:W-:-:S08]  /*1470*/  DMUL R10, R8, R8 ;  /* 0x00000008080a7228 */ /* 0x001fd00000000000 */
[----:B------:R-:W-:-:S08]  /*1480*/  DFMA R10, R4, -R10, 1 ;  /* 0x3ff00000040a742b */ /* 0x000fd0000000080a */
[----:B------:R-:W-:Y:S02]  /*1490*/  DFMA R12, R10, R12, 0.5 ;  /* 0x3fe000000a0c742b */ /* 0x000fe4000000000c */
[----:B------:R-:W-:-:S08]  /*14a0*/  DMUL R10, R8, R10 ;  /* 0x0000000a080a7228 */ /* 0x000fd00000000000 */
[----:B------:R-:W-:-:S08]  /*14b0*/  DFMA R10, R12, R10, R8 ;  /* 0x0000000a0c0a722b */ /* 0x000fd00000000008 */
[----:B------:R-:W-:Y:S02]  /*14c0*/  DMUL R8, R4, R10 ;  /* 0x0000000a04087228 */ /* 0x000fe40000000000 */
[----:B------:R-:W-:-:S06]  /*14d0*/  VIADD R11, R11, 0xfff00000 ;  /* 0xfff000000b0b7836 */ /* 0x000fcc0000000000 */
[----:B------:R-:W-:-:S08]  /*14e0*/  DFMA R12, R8, -R8, R4 ;  /* 0x80000008080c722b */ /* 0x000fd00000000004 */
[----:B------:R-:W-:-:S10]  /*14f0*/  DFMA R4, R10, R12, R8 ;  /* 0x0000000c0a04722b */ /* 0x000fd40000000008 */
[----:B------:R-:W-:Y:S01]  /*1500*/  VIADD R5, R5, 0xfcb00000 ;  /* 0xfcb0000005057836 */ /* 0x000fe20000000000 */
[----:B------:R-:W-:Y:S06]  /*1510*/  BRA `(.L_x_9) ;  /* 0x0000000000047947 */ /* 0x000fec0003800000 */
.L_x_10:
[----:B------:R-:W-:-:S11]  /*1520*/  DADD R4, R8, R8 ;  /* 0x0000000008047229 */ /* 0x000fd60000000008 */
.L_x_9:
[----:B------:R-:W-:Y:S02]  /*1530*/  IMAD.MOV.U32 R3, RZ, RZ, 0x0 ;  /* 0x00000000ff037424 */ /* 0x000fe400078e00ff */
[----:B------:R-:W-:Y:S02]  /*1540*/  IMAD.MOV.U32 R8, RZ, RZ, R4 ;  /* 0x000000ffff087224 */ /* 0x000fe400078e0004 */
[----:B------:R-:W-:Y:S01]  /*1550*/  IMAD.MOV.U32 R9, RZ, RZ, R5 ;  /* 0x000000ffff097224 */ /* 0x000fe200078e0005 */
[----:B------:R-:W-:Y:S06]  /*1560*/  RET.REL.NODEC R2 `(_Z17calculateAllStepsPi) ;  /* 0xffffffe802a47950 */ /* 0x000fec0003c3ffff */
        .type           $_Z17calculateAllStepsPi$__internal_accurate_pow,@function
        .size           $_Z17calculateAllStepsPi$__internal_accurate_pow,(.L_x_15 - $_Z17calculateAllStepsPi$__internal_accurate_pow)
$_Z17calculateAllStepsPi$__internal_accurate_pow:
[----:B------:R-:W-:Y:S01]  /*1570*/  ISETP.GT.U32.AND P0, PT, R7, 0xfffff, PT ;  /* 0x000fffff0700780c */ /* 0x000fe20003f04070 */
[----:B------:R-:W-:Y:S01]  /*1580*/  IMAD.MOV.U32 R4, RZ, RZ, R8 ;  /* 0x000000ffff047224 */ /* 0x000fe200078e0008 */
[----:B------:R-:W-:Y:S01]  /*1590*/  UMOV UR10, 0x7d2cafe2 ;  /* 0x7d2cafe2000a7882 */ /* 0x000fe20000000000 */
[----:B------:R-:W-:Y:S01]  /*15a0*/  IMAD.MOV.U32 R5, RZ, RZ, R7 ;  /* 0x000000ffff057224 */ /* 0x000fe200078e0007 */
[----:B------:R-:W-:Y:S01]  /*15b0*/  UMOV UR11, 0x3eb0f5ff ;  /* 0x3eb0f5ff000b7882 */ /* 0x000fe20000000000 */
[----:B------:R-:W-:Y:S01]  /*15c0*/  IMAD.MOV.U32 R10, RZ, RZ, RZ ;  /* 0x000000ffff0a7224 */ /* 0x000fe200078e00ff */
[----:B------:R-:W-:Y:S01]  /*15d0*/  UMOV UR12, 0x3b39803f ;  /* 0x3b39803f000c7882 */ /* 0x000fe20000000000 */
[----:B------:R-:W-:Y:S01]  /*15e0*/  IMAD.MOV.U32 R26, RZ, RZ, 0x41ad3b5a ;  /* 0x41ad3b5aff1a7424 */ /* 0x000fe200078e00ff */
[----:B------:R-:W-:Y:S01]  /*15f0*/  UMOV UR13, 0x3c7abc9e ;  /* 0x3c7abc9e000d7882 */ /* 0x000fe20000000000 */
[----:B------:R-:W-:-:S04]  /*1600*/  IMAD.MOV.U32 R27, RZ, RZ, 0x3ed0f5d2 ;  /* 0x3ed0f5d2ff1b7424 */ /* 0x000fc800078e00ff */
[----:B------:R-:W-:Y:S01]  /*1610*/  @!P0 DMUL R24, R4, 1.80143985094819840000e+16 ;  /* 0x4350000004188828 */ /* 0x000fe20000000000 */
[----:B------:R-:W-:Y:S02]  /*1620*/  MOV R4, R7 ;  /* 0x0000000700047202 */ /* 0x000fe40000000f00 */
[----:B------:R-:W-:-:S07]  /*1630*/  SHF.R.U32.HI R7, RZ, 0x14, R7 ;  /* 0x00000014ff077819 */ /* 0x000fce0000011607 */
[----:B------:R-:W-:Y:S01]  /*1640*/  @!P0 IMAD.MOV.U32 R4, RZ, RZ, R25 ;  /* 0x000000ffff048224 */ /* 0x000fe200078e0019 */
[----:B------:R-:W-:Y:S01]  /*1650*/  @!P0 LEA.HI R7, R25, 0xffffffca, RZ, 0xc ;  /* 0xffffffca19078811 */ /* 0x000fe200078f60ff */
[----:B------:R-:W-:-:S03]  /*1660*/  @!P0 IMAD.MOV.U32 R8, RZ, RZ, R24 ;  /* 0x000000ffff088224 */ /* 0x000fc600078e0018 */
[----:B------:R-:W-:-:S04]  /*1670*/  LOP3.LUT R4, R4, 0x800fffff, RZ, 0xc0, !PT ;  /* 0x800fffff04047812 */ /* 0x000fc800078ec0ff */
[----:B------:R-:W-:-:S04]  /*1680*/  LOP3.LUT R9, R4, 0x3ff00000, RZ, 0xfc, !PT ;  /* 0x3ff0000004097812 */ /* 0x000fc800078efcff */
[----:B------:R-:W-:-:S13]  /*1690*/  ISETP.GE.U32.AND P1, PT, R9, 0x3ff6a09f, PT ;  /* 0x3ff6a09f0900780c */ /* 0x000fda0003f26070 */
[----:B------:R-:W-:-:S04]  /*16a0*/  @P1 VIADD R5, R9, 0xfff00000 ;  /* 0xfff0000009051836 */ /* 0x000fc80000000000 */
[----:B------:R-:W-:-:S06]  /*16b0*/  @P1 IMAD.MOV.U32 R9, RZ, RZ, R5 ;  /* 0x000000ffff091224 */ /* 0x000fcc00078e0005 */
[C---:B------:R-:W-:Y:S02]  /*16c0*/  DADD R12, R8.reuse, 1 ;  /* 0x3ff00000080c7429 */ /* 0x040fe40000000000 */
[----:B------:R-:W-:-:S04]  /*16d0*/  DADD R8, R8, -1 ;  /* 0xbff0000008087429 */ /* 0x000fc80000000000 */
[----:B------:R-:W0:Y:S02]  /*16e0*/  MUFU.RCP64H R11, R13 ;  /* 0x0000000d000b7308 */ /* 0x000e240000001800 */
[----:B0-----:R-:W-:-:S08]  /*16f0*/  DFMA R4, -R12, R10, 1 ;  /* 0x3ff000000c04742b */ /* 0x001fd0000000010a */
[----:B------:R-:W-:-:S08]  /*1700*/  DFMA R4, R4, R4, R4 ;  /* 0x000000040404722b */ /* 0x000fd00000000004 */
[----:B------:R-:W-:-:S08]  /*1710*/  DFMA R10, R10, R4, R10 ;  /* 0x000000040a0a722b */ /* 0x000fd0000000000a */
[----:B------:R-:W-:-:S08]  /*1720*/  DMUL R4, R8, R10 ;  /* 0x0000000a08047228 */ /* 0x000fd00000000000 */
[----:B------:R-:W-:-:S08]  /*1730*/  DFMA R4, R8, R10, R4 ;  /* 0x0000000a0804722b */ /* 0x000fd00000000004 */
[----:B------:R-:W-:-:S08]  /*1740*/  DMUL R22, R4, R4 ;  /* 0x0000000404167228 */ /* 0x000fd00000000000 */
[----:B------:R-:W-:Y:S01]  /*1750*/  DFMA R12, R22, UR10, R26 ;  /* 0x0000000a160c7c2b */ /* 0x000fe2000800001a */
[----:B------:R-:W-:Y:S01]  /*1760*/  UMOV UR10, 0x75488a3f ;  /* 0x75488a3f000a7882 */ /* 0x000fe20000000000 */
[----:B------:R-:W-:Y:S01]  /*1770*/  UMOV UR11, 0x3ef3b20a ;  /* 0x3ef3b20a000b7882 */ /* 0x000fe20000000000 */
[----:B------:R-:W-:-:S05]  /*1780*/  DADD R26, R8, -R4 ;  /* 0x00000000081a7229 */ /* 0x000fca0000000804 */
[----:B------:R-:W-:Y:S01]  /*1790*/  DFMA R12, R22, R12, UR10 ;  /* 0x0000000a160c7e2b */ /* 0x000fe2000800000c */
[----:B------:R-:W-:Y:S01]  /*17a0*/  UMOV UR10, 0xe4faecd5 ;  /* 0xe4faecd5000a7882 */ /* 0x000fe20000000000 */
[----:B------:R-:W-:Y:S01]  /*17b0*/  UMOV UR11, 0x3f1745cd ;  /* 0x3f1745cd000b7882 */ /* 0x000fe20000000000 */
[----:B------:R-:W-:-:S05]  /*17c0*/  DADD R28, R26, R26 ;  /* 0x000000001a1c7229 */ /* 0x000fca000000001a */
[----:B------:R-:W-:Y:S01]  /*17d0*/  DFMA R12, R22, R12, UR10 ;  /* 0x0000000a160c7e2b */ /* 0x000fe2000800000c */
[----:B------:R-:W-:Y:S01]  /*17e0*/  UMOV UR10, 0x258a578b ;  /* 0x258a578b000a7882 */ /* 0x000fe20000000000 */
[----:B------:R-:W-:Y:S01]  /*17f0*/  UMOV UR11, 0x3f3c71c7 ;  /* 0x3f3c71c7000b7882 */ /* 0x000fe20000000000 */
[----:B------:R-:W-:-:S05]  /*1800*/  DFMA R28, R8, -R4, R28 ;  /* 0x80000004081c722b */ /* 0x000fca000000001c */
[----:B------:R-:W-:Y:S01]  /*1810*/  DFMA R12, R22, R12, UR10 ;  /* 0x0000000a160c7e2b */ /* 0x000fe2000800000c */
[----:B------:R-:W-:Y:S01]  /*1820*/  UMOV UR10, 0x9242b910 ;  /* 0x9242b910000a7882 */ /* 0x000fe20000000000 */
[----:B------:R-:W-:Y:S01]  /*1830*/  UMOV UR11, 0x3f624924 ;  /* 0x3f624924000b7882 */ /* 0x000fe20000000000 */
[----:B------:R-:W-:-:S05]  /*1840*/  DMUL R10, R10, R28 ;  /* 0x0000001c0a0a7228 */ /* 0x000fca0000000000 */
[----:B------:R-:W-:Y:S01]  /*1850*/  DFMA R12, R22, R12, UR10 ;  /* 0x0000000a160c7e2b */ /* 0x000fe2000800000c */
[----:B------:R-:W-:Y:S01]  /*1860*/  UMOV UR10, 0x99999dfb ;  /* 0x99999dfb000a7882 */ /* 0x000fe20000000000 */
[----:B------:R-:W-:-:S03]  /*1870*/  UMOV UR11, 0x3f899999 ;  /* 0x3f899999000b7882 */ /* 0x000fc60000000000 */
[----:B------:R-:W-:Y:S02]  /*1880*/  VIADD R31, R11, 0x100000 ;  /* 0x001000000b1f7836 */ /* 0x000fe40000000000 */
[----:B------:R-:W-:Y:S01]  /*1890*/  IMAD.MOV.U32 R30, RZ, RZ, R10 ;  /* 0x000000ffff1e7224 */ /* 0x000fe200078e000a */
[----:B------:R-:W-:Y:S01]  /*18a0*/  DFMA R26, R22, R12, UR10 ;  /* 0x0000000a161a7e2b */ /* 0x000fe2000800000c */
[----:B------:R-:W-:Y:S01]  /*18b0*/  UMOV UR10, 0x55555555 ;  /* 0x55555555000a7882 */ /* 0x000fe20000000000 */
[----:B------:R-:W-:Y:S01]  /*18c0*/  UMOV UR11, 0x3fb55555 ;  /* 0x3fb55555000b7882 */ /* 0x000fe20000000000 */
[----:B------:R-:W-:-:S05]  /*18d0*/  DMUL R12, R4, R4 ;  /* 0x00000004040c7228 */ /* 0x000fca0000000000 */
[----:B------:R-:W-:-:S08]  /*18e0*/  DFMA R8, R22, R26, UR10 ;  /* 0x0000000a16087e2b */ /* 0x000fd0000800001a */
[----:B------:R-:W-:Y:S01]  /*18f0*/  DADD R28, -R8, UR10 ;  /* 0x0000000a081c7e29 */ /* 0x000fe20008000100 */
[----:B------:R-:W-:Y:S01]  /*1900*/  UMOV UR10, 0xb9e7b0 ;  /* 0x00b9e7b0000a7882 */ /* 0x000fe20000000000 */
[----:B------:R-:W-:-:S06]  /*1910*/  UMOV UR11, 0x3c46a4cb ;  /* 0x3c46a4cb000b7882 */ /* 0x000fcc0000000000 */
[----:B------:R-:W-:Y:S02]  /*1920*/  DFMA R26, R22, R26, R28 ;  /* 0x0000001a161a722b */ /* 0x000fe4000000001c */
[C---:B------:R-:W-:Y:S02]  /*1930*/  DFMA R28, R4.reuse, R4, -R12 ;  /* 0x00000004041c722b */ /* 0x040fe4000000080c */
[----:B------:R-:W-:-:S04]  /*1940*/  DMUL R22, R4, R12 ;  /* 0x0000000c04167228 */ /* 0x000fc80000000000 */
[----:B------:R-:W-:Y:S01]  /*1950*/  DADD R24, R26, -UR10 ;  /* 0x8000000a1a187e29 */ /* 0x000fe20008000000 */
[----:B------:R-:W-:Y:S01]  /*1960*/  UMOV UR10, 0x80000000 ;  /* 0x80000000000a7882 */ /* 0x000fe20000000000 */
[C---:B------:R-:W-:Y:S01]  /*1970*/  DFMA R28, R4.reuse, R30, R28 ;  /* 0x0000001e041c722b */ /* 0x040fe2000000001c */
[----:B------:R-:W-:Y:S01]  /*1980*/  UMOV UR11, 0x43300000 ;  /* 0x43300000000b7882 */ /* 0x000fe20000000000 */
[----:B------:R-:W-:-:S08]  /*1990*/  DFMA R30, R4, R12, -R22 ;  /* 0x0000000c041e722b */ /* 0x000fd00000000816 */
[----:B------:R-:W-:Y:S02]  /*19a0*/  DFMA R26, R10, R12, R30 ;  /* 0x0000000c0a1a722b */ /* 0x000fe4000000001e */
[----:B------:R-:W-:-:S06]  /*19b0*/  DADD R12, R8, R24 ;  /* 0x00000000080c7229 */ /* 0x000fcc0000000018 */
[----:B------:R-:W-:Y:S02]  /*19c0*/  DFMA R26, R4, R28, R26 ;  /* 0x0000001c041a722b */ /* 0x000fe4000000001a */
[----:B------:R-:W-:Y:S02]  /*19d0*/  DADD R28, R8, -R12 ;  /* 0x00000000081c7229 */ /* 0x000fe4000000080c */
[----:B------:R-:W-:-:S06]  /*19e0*/  DMUL R8, R12, R22 ;  /* 0x000000160c087228 */ /* 0x000fcc0000000000 */
[----:B------:R-:W-:Y:S02]  /*19f0*/  DADD R28, R24, R28 ;  /* 0x00000000181c7229 */ /* 0x000fe4000000001c */
[----:B------:R-:W-:-:S08]  /*1a00*/  DFMA R24, R12, R22, -R8 ;  /* 0x000000160c18722b */ /* 0x000fd00000000808 */
[----:B------:R-:W-:-:S08]  /*1a10*/  DFMA R24, R12, R26, R24 ;  /* 0x0000001a0c18722b */ /* 0x000fd00000000018 */
[----:B------:R-:W-:-:S08]  /*1a20*/  DFMA R24, R28, R22, R24 ;  /* 0x000000161c18722b */ /* 0x000fd00000000018 */
[----:B------:R-:W-:-:S08]  /*1a30*/  DADD R22, R8, R24 ;  /* 0x0000000008167229 */ /* 0x000fd00000000018 */
[--C-:B------:R-:W-:Y:S02]  /*1a40*/  DADD R12, R4, R22.reuse ;  /* 0x00000000040c7229 */ /* 0x100fe40000000016 */
[----:B------:R-:W-:-:S06]  /*1a50*/  DADD R8, R8, -R22 ;  /* 0x0000000008087229 */ /* 0x000fcc0000000816 */
[----:B------:R-:W-:Y:S02]  /*1a60*/  DADD R4, R4, -R12 ;  /* 0x0000000004047229 */ /* 0x000fe4000000080c */
[----:B------:R-:W-:-:S06]  /*1a70*/  DADD R8, R24, R8 ;  /* 0x0000000018087229 */ /* 0x000fcc0000000008 */
[----:B------:R-:W-:-:S08]  /*1a80*/  DADD R4, R22, R4 ;  /* 0x0000000016047229 */ /* 0x000fd00000000004 */
[----:B------:R-:W-:Y:S01]  /*1a90*/  DADD R4, R8, R4 ;  /* 0x0000000008047229 */ /* 0x000fe20000000004 */
[C---:B------:R-:W-:Y:S02]  /*1aa0*/  VIADD R8, R7.reuse, 0xfffffc01 ;  /* 0xfffffc0107087836 */ /* 0x040fe40000000000 */
[----:B------:R-:W-:-:S05]  /*1ab0*/  @P1 VIADD R8, R7, 0xfffffc02 ;  /* 0xfffffc0207081836 */ /* 0x000fca0000000000 */
[----:B------:R-:W-:Y:S01]  /*1ac0*/  DADD R10, R10, R4 ;  /* 0x000000000a0a7229 */ /* 0x000fe20000000004 */
[----:B------:R-:W-:Y:S01]  /*1ad0*/  LOP3.LUT R4, R8, 0x80000000, RZ, 0x3c, !PT ;  /* 0x8000000008047812 */ /* 0x000fe200078e3cff */
[----:B------:R-:W-:-:S06]  /*1ae0*/  IMAD.MOV.U32 R5, RZ, RZ, 0x43300000 ;  /* 0x43300000ff057424 */ /* 0x000fcc00078e00ff */
[----:B------:R-:W-:Y:S02]  /*1af0*/  DADD R8, R12, R10 ;  /* 0x000000000c087229 */ /* 0x000fe4000000000a */
[----:B------:R-:W-:Y:S01]  /*1b00*/  DADD R22, R4, -UR10 ;  /* 0x8000000a04167e29 */ /* 0x000fe20008000000 */
[----:B------:R-:W-:Y:S01]  /*1b10*/  UMOV UR10, 0xfefa39ef ;  /* 0xfefa39ef000a7882 */ /* 0x000fe20000000000 */
[----:B------:R-:W-:-:S04]  /*1b20*/  UMOV UR11, 0x3fe62e42 ;  /* 0x3fe62e42000b7882 */ /* 0x000fc80000000000 */
[--C-:B------:R-:W-:Y:S02]  /*1b30*/  DADD R12, R12, -R8.reuse ;  /* 0x000000000c0c7229 */ /* 0x100fe40000000808 */
[----:B------:R-:W-:-:S06]  /*1b40*/  DFMA R4, R22, UR10, R8 ;  /* 0x0000000a16047c2b */ /* 0x000fcc0008000008 */
[----:B------:R-:W-:Y:S02]  /*1b50*/  DADD R12, R10, R12 ;  /* 0x000000000a0c7229 */ /* 0x000fe4000000000c */
[----:B------:R-:W-:-:S08]  /*1b60*/  DFMA R24, R22, -UR10, R4 ;  /* 0x8000000a16187c2b */ /* 0x000fd00008000004 */
[----:B------:R-:W-:-:S08]  /*1b70*/  DADD R24, -R8, R24 ;  /* 0x0000000008187229 */ /* 0x000fd00000000118 */
[----:B------:R-:W-:-:S08]  /*1b80*/  DADD R12, R12, -R24 ;  /* 0x000000000c0c7229 */ /* 0x000fd00000000818 */
[----:B------:R-:W-:-:S08]  /*1b90*/  DFMA R12, R22, UR12, R12 ;  /* 0x0000000c160c7c2b */ /* 0x000fd0000800000c */
[----:B------:R-:W-:-:S08]  /*1ba0*/  DADD R8, R4, R12 ;  /* 0x0000000004087229 */ /* 0x000fd0000000000c */
[----:B------:R-:W-:Y:S02]  /*1bb0*/  DADD R10, R4, -R8 ;  /* 0x00000000040a7229 */ /* 0x000fe40000000808 */
[----:B------:R-:W-:-:S06]  /*1bc0*/  DMUL R4, R8, 2 ;  /* 0x4000000008047828 */ /* 0x000fcc0000000000 */
[----:B------:R-:W-:Y:S02]  /*1bd0*/  DADD R12, R12, R10 ;  /* 0x000000000c0c7229 */ /* 0x000fe4000000000a */
[----:B------:R-:W-:Y:S01]  /*1be0*/  DFMA R8, R8, 2, -R4 ;  /* 0x400000000808782b */ /* 0x000fe20000000804 */
[----:B------:R-:W-:Y:S02]  /*1bf0*/  IMAD.MOV.U32 R10, RZ, RZ, 0x652b82fe ;  /* 0x652b82feff0a7424 */ /* 0x000fe400078e00ff */
[----:B------:R-:W-:-:S05]  /*1c00*/  IMAD.MOV.U32 R11, RZ, RZ, 0x3ff71547 ;  /* 0x3ff71547ff0b7424 */ /* 0x000fca00078e00ff */
[----:B------:R-:W-:-:S08]  /*1c10*/  DFMA R12, R12, 2, R8 ;  /* 0x400000000c0c782b */ /* 0x000fd00000000008 */
[----:B------:R-:W-:-:S08]  /*1c20*/  DADD R8, R4, R12 ;  /* 0x0000000004087229 */ /* 0x000fd0000000000c */
[----:B------:R-:W-:Y:S02]  /*1c30*/  DFMA R10, R8, R10, 6.75539944105574400000e+15 ;  /* 0x43380000080a742b */ /* 0x000fe4000000000a */
[----:B------:R-:W-:Y:S01]  /*1c40*/  FSETP.GEU.AND P0, PT, |R9|, 4.1917929649353027344, PT ;  /* 0x4086232b0900780b */ /* 0x000fe20003f0e200 */
[----:B------:R-:W-:-:S05]  /*1c50*/  DADD R4, R4, -R8 ;  /* 0x0000000004047229 */ /* 0x000fca0000000808 */
[----:B------:R-:W-:-:S03]  /*1c60*/  DADD R22, R10, -6.75539944105574400000e+15 ;  /* 0xc33800000a167429 */ /* 0x000fc60000000000 */
[----:B------:R-:W-:-:S05]  /*1c70*/  DADD R12, R12, R4 ;  /* 0x000000000c0c7229 */ /* 0x000fca0000000004 */
[----:B------:R-:W-:Y:S01]  /*1c80*/  DFMA R24, R22, -UR10, R8 ;  /* 0x8000000a16187c2b */ /* 0x000fe20008000008 */
[----:B------:R-:W-:Y:S01]  /*1c90*/  UMOV UR10, 0x3b39803f ;  /* 0x3b39803f000a7882 */ /* 0x000fe20000000000 */
[----:B------:R-:W-:-:S06]  /*1ca0*/  UMOV UR11, 0x3c7abc9e ;  /* 0x3c7abc9e000b7882 */ /* 0x000fcc0000000000 */
[----:B------:R-:W-:Y:S01]  /*1cb0*/  DFMA R22, R22, -UR10, R24 ;  /* 0x8000000a16167c2b */ /* 0x000fe20008000018 */
[----:B------:R-:W-:Y:S01]  /*1cc0*/  UMOV UR10, 0x69ce2bdf ;  /* 0x69ce2bdf000a7882 */ /* 0x000fe20000000000 */
[----:B------:R-:W-:Y:S01]  /*1cd0*/  IMAD.MOV.U32 R24, RZ, RZ, -0x35dec16 ;  /* 0xfca213eaff187424 */ /* 0x000fe200078e00ff */
[----:B------:R-:W-:Y:S01]  /*1ce0*/  UMOV UR11, 0x3e5ade15 ;  /* 0x3e5ade15000b7882 */ /* 0x000fe20000000000 */
[----:B------:R-:W-:-:S06]  /*1cf0*/  IMAD.MOV.U32 R25, RZ, RZ, 0x3e928af3 ;  /* 0x3e928af3ff197424 */ /* 0x000fcc00078e00ff */
[----:B------:R-:W-:Y:S01]  /*1d00*/  DFMA R24, R22, UR10, R24 ;  /* 0x0000000a16187c2b */ /* 0x000fe20008000018 */
[----:B------:R-:W-:Y:S01]  /*1d10*/  UMOV UR10, 0x62401315 ;  /* 0x62401315000a7882 */ /* 0x000fe20000000000 */
[----:B------:R-:W-:-:S06]  /*1d20*/  UMOV UR11, 0x3ec71dee ;  /* 0x3ec71dee000b7882 */ /* 0x000fcc0000000000 */
[----:B------:R-:W-:Y:S01]  /*1d30*/  DFMA R24, R22, R24, UR10 ;  /* 0x0000000a16187e2b */ /* 0x000fe20008000018 */
        /* <DEDUP_REMOVED lines=20> */
[----:B------:R-:W-:-:S08]  /*1e80*/  DFMA R24, R22, R24, UR10 ;  /* 0x0000000a16187e2b */ /* 0x000fd00008000018 */
[----:B------:R-:W-:-:S08]  /*1e90*/  DFMA R24, R22, R24, 1 ;  /* 0x3ff000001618742b */ /* 0x000fd00000000018 */
[----:B------:R-:W-:-:S10]  /*1ea0*/  DFMA R22, R22, R24, 1 ;  /* 0x3ff000001616742b */ /* 0x000fd40000000018 */
[----:B------:R-:W-:Y:S02]  /*1eb0*/  IMAD R5, R10, 0x100000, R23 ;  /* 0x001000000a057824 */ /* 0x000fe400078e0217 */
[----:B------:R-:W-:Y:S01]  /*1ec0*/  IMAD.MOV.U32 R4, RZ, RZ, R22 ;  /* 0x000000ffff047224 */ /* 0x000fe200078e0016 */
[----:B------:R-:W-:Y:S06]  /*1ed0*/  @!P0 BRA `(.L_x_11) ;  /* 0x0000000000348947 */ /* 0x000fec0003800000 */
[----:B------:R-:W-:Y:S01]  /*1ee0*/  FSETP.GEU.AND P1, PT, |R9|, 4.2275390625, PT ;  /* 0x408748000900780b */ /* 0x000fe20003f2e200 */
[C---:B------:R-:W-:Y:S02]  /*1ef0*/  DADD R4, R8.reuse, +INF ;  /* 0x7ff0000008047429 */ /* 0x040fe40000000000 */
[----:B------:R-:W-:-:S08]  /*1f00*/  DSETP.GEU.AND P0, PT, R8, RZ, PT ;  /* 0x000000ff0800722a */ /* 0x000fd00003f0e000 */
[----:B------:R-:W-:Y:S02]  /*1f10*/  FSEL R4, R4, RZ, P0 ;  /* 0x000000ff04047208 */ /* 0x000fe40000000000 */
[----:B------:R-:W-:Y:S01]  /*1f20*/  FSEL R5, R5, RZ, P0 ;  /* 0x000000ff05057208 */ /* 0x000fe20000000000 */
[----:B------:R-:W-:Y:S06]  /*1f30*/  @P1 BRA `(.L_x_11) ;  /* 0x00000000001c1947 */ /* 0x000fec0003800000 */
[----:B------:R-:W-:-:S04]  /*1f40*/  LEA.HI R4, R10, R10, RZ, 0x1 ;  /* 0x0000000a0a047211 */ /* 0x000fc800078f08ff */
[----:B------:R-:W-:-:S05]  /*1f50*/  SHF.R.S32.HI R5, RZ, 0x1, R4 ;  /* 0x00000001ff057819 */ /* 0x000fca0000011404 */
[----:B------:R-:W-:Y:S02]  /*1f60*/  IMAD.IADD R4, R10, 0x1, -R5 ;  /* 0x000000010a047824 */ /* 0x000fe400078e0a05 */
[----:B------:R-:W-:-:S03]  /*1f70*/  IMAD R23, R5, 0x100000, R23 ;  /* 0x0010000005177824 */ /* 0x000fc600078e0217 */
[----:B------:R-:W-:Y:S01]  /*1f80*/  LEA R5, R4, 0x3ff00000, 0x14 ;  /* 0x3ff0000004057811 */ /* 0x000fe200078ea0ff */
[----:B------:R-:W-:-:S06]  /*1f90*/  IMAD.MOV.U32 R4, RZ, RZ, RZ ;  /* 0x000000ffff047224 */ /* 0x000fcc00078e00ff */
[----:B------:R-:W-:-:S11]  /*1fa0*/  DMUL R4, R22, R4 ;  /* 0x0000000416047228 */ /* 0x000fd60000000000 */
.L_x_11:
[----:B------:R-:W-:Y:S01]  /*1fb0*/  DFMA R12, R12, R4, R4 ;  /* 0x000000040c0c722b */ /* 0x000fe20000000004 */
[----:B------:R-:W-:Y:S01]  /*1fc0*/  IMAD.MOV.U32 R15, RZ, RZ, 0x0 ;  /* 0x00000000ff0f7424 */ /* 0x000fe200078e00ff */
[----:B------:R-:W-:-:S08]  /*1fd0*/  DSETP.NEU.AND P0, PT, |R4|, +INF , PT ;  /* 0x7ff000000400742a */ /* 0x000fd00003f0d200 */
[----:B------:R-:W-:Y:S02]  /*1fe0*/  FSEL R4, R4, R12, !P0 ;  /* 0x0000000c04047208 */ /* 0x000fe40004000000 */
[----:B------:R-:W-:Y:S01]  /*1ff0*/  FSEL R5, R5, R13, !P0 ;  /* 0x0000000d05057208 */ /* 0x000fe20004000000 */
[----:B------:R-:W-:Y:S06]  /*2000*/  RET.REL.NODEC R14 `(_Z17calculateAllStepsPi) ;  /* 0xffffffdc0efc7950 */ /* 0x000fec0003c3ffff */
.L_x_12:
[----:B------:R-:W-:-:S00]  /*2010*/  BRA `(.L_x_12) ;  /* 0xfffffffc00fc7947 */ /* 0x000fc0000383ffff */
[----:B------:R-:W-:-:S00]  /*2020*/  NOP ;  /* 0x0000000000007918 */ /* 0x000fc00000000000 */
        /* <DEDUP_REMOVED lines=13> */
.L_x_15:


//--------------------- .nv.global.init           --------------------------
	.section	.nv.global.init,"aw",@progbits
.nv.global.init:
	.type		$str,@object
	.size		$str,(.L_0 - $str)
$str:
        /*0000*/ 	.byte	0x53, 0x54, 0x44, 0x20, 0x3a, 0x20, 0x25, 0x66, 0x00
.L_0:


//--------------------- .nv.shared._Z17calculateAllStepsPi --------------------------
	.section	.nv.shared._Z17calculateAllStepsPi,"aw",@nobits
	.sectionflags	@""
	.align	4
.nv.shared._Z17calculateAllStepsPi:
	.zero		1108


//--------------------- .nv.shared.reserved.0     --------------------------
	.section	.nv.shared.reserved.0,"aw",@nobits
	.weak		__nv_reservedSMEM_offset_0_alias
	.size		__nv_reservedSMEM_offset_0_alias, 0, 64
	.other		__nv_reservedSMEM_offset_0_alias,@"STO_CUDA_RESERVED_SHARED STV_DEFAULT"
__nv_reservedSMEM_offset_0_alias:
	.zero		0
	.zero		64


//--------------------- .nv.constant0._Z17calculateAllStepsPi --------------------------
	.section	.nv.constant0._Z17calculateAllStepsPi,"a",@progbits
	.sectionflags	@""
	.align	4
.nv.constant0._Z17calculateAllStepsPi:
	.zero		904


//--------------------- SYMBOLS --------------------------

	.type		.nv.reservedSmem.offset0,@object
	.size		.nv.reservedSmem.offset0,0x4
	.type		.nv.reservedSmem.cap,@object
	.size		.nv.reservedSmem.cap,0x4
	.type		vprintf,@function
